//
// Generated by NVIDIA NVVM Compiler
//
// Compiler Build ID: CL-36424714
// Cuda compilation tools, release 13.0, V13.0.88
// Based on NVVM 20.0.0
//

.version 9.0
.target sm_100
.address_size 64

	// .globl	my_kernel_kernel0
// _ZZ17my_kernel_kernel0E18PaddedInput_shared has been demoted
// _ZZ17my_kernel_kernel0E18placeholder_shared has been demoted

.visible .entry my_kernel_kernel0(
	.param .u64 .ptr .align 1 my_kernel_kernel0_param_0,
	.param .u64 .ptr .align 1 my_kernel_kernel0_param_1,
	.param .u64 .ptr .align 1 my_kernel_kernel0_param_2,
	.param .u64 .ptr .align 1 my_kernel_kernel0_param_3,
	.param .u64 .ptr .align 1 my_kernel_kernel0_param_4
)
{
	.local .align 16 .b8 	__local_depot0[512];
	.reg .b64 	%SP;
	.reg .b64 	%SPL;
	.reg .pred 	%p<6>;
	.reg .b16 	%rs<40>;
	.reg .b32 	%r<84>;
	.reg .b32 	%f<982>;
	.reg .b64 	%rd<40>;
	// demoted variable
	.shared .align 4 .b8 _ZZ17my_kernel_kernel0E18PaddedInput_shared[4096];
	// demoted variable
	.shared .align 4 .b8 _ZZ17my_kernel_kernel0E18placeholder_shared[640];
	mov.u64 	%SPL, __local_depot0;
	ld.param.u64 	%rd14, [my_kernel_kernel0_param_0];
	cvta.to.global.u64 	%rd15, %rd14;
	add.u64 	%rd1, %SPL, 0;
	mov.f32 	%f854, 0f00000000;
	st.local.v4.f32 	[%rd1], {%f854, %f854, %f854, %f854};
	st.local.v4.f32 	[%rd1+16], {%f854, %f854, %f854, %f854};
	st.local.v4.f32 	[%rd1+64], {%f854, %f854, %f854, %f854};
	st.local.v4.f32 	[%rd1+80], {%f854, %f854, %f854, %f854};
	st.local.v4.f32 	[%rd1+128], {%f854, %f854, %f854, %f854};
	st.local.v4.f32 	[%rd1+144], {%f854, %f854, %f854, %f854};
	st.local.v4.f32 	[%rd1+192], {%f854, %f854, %f854, %f854};
	st.local.v4.f32 	[%rd1+208], {%f854, %f854, %f854, %f854};
	st.local.v4.f32 	[%rd1+256], {%f854, %f854, %f854, %f854};
	st.local.v4.f32 	[%rd1+272], {%f854, %f854, %f854, %f854};
	st.local.v4.f32 	[%rd1+320], {%f854, %f854, %f854, %f854};
	st.local.v4.f32 	[%rd1+336], {%f854, %f854, %f854, %f854};
	st.local.v4.f32 	[%rd1+384], {%f854, %f854, %f854, %f854};
	st.local.v4.f32 	[%rd1+400], {%f854, %f854, %f854, %f854};
	st.local.v4.f32 	[%rd1+448], {%f854, %f854, %f854, %f854};
	st.local.v4.f32 	[%rd1+464], {%f854, %f854, %f854, %f854};
	add.s64 	%rd39, %rd1, 32;
	st.local.v4.f32 	[%rd1+32], {%f854, %f854, %f854, %f854};
	st.local.v4.f32 	[%rd1+48], {%f854, %f854, %f854, %f854};
	st.local.v4.f32 	[%rd1+96], {%f854, %f854, %f854, %f854};
	st.local.v4.f32 	[%rd1+112], {%f854, %f854, %f854, %f854};
	st.local.v4.f32 	[%rd1+160], {%f854, %f854, %f854, %f854};
	st.local.v4.f32 	[%rd1+176], {%f854, %f854, %f854, %f854};
	st.local.v4.f32 	[%rd1+224], {%f854, %f854, %f854, %f854};
	st.local.v4.f32 	[%rd1+240], {%f854, %f854, %f854, %f854};
	st.local.v4.f32 	[%rd1+288], {%f854, %f854, %f854, %f854};
	st.local.v4.f32 	[%rd1+304], {%f854, %f854, %f854, %f854};
	st.local.v4.f32 	[%rd1+352], {%f854, %f854, %f854, %f854};
	st.local.v4.f32 	[%rd1+368], {%f854, %f854, %f854, %f854};
	st.local.v4.f32 	[%rd1+416], {%f854, %f854, %f854, %f854};
	st.local.v4.f32 	[%rd1+432], {%f854, %f854, %f854, %f854};
	st.local.v4.f32 	[%rd1+480], {%f854, %f854, %f854, %f854};
	st.local.v4.f32 	[%rd1+496], {%f854, %f854, %f854, %f854};
	mov.u32 	%r21, %tid.x;
	cvt.u16.u32 	%rs4, %r21;
	and.b16  	%rs5, %rs4, 255;
	mul.lo.s16 	%rs6, %rs5, 205;
	shr.u16 	%rs7, %rs6, 11;
	mul.wide.u16 	%r22, %rs7, 80;
	mov.u32 	%r23, %ctaid.x;
	mul.lo.s32 	%r24, %r23, 40;
	mul.lo.s16 	%rs8, %rs7, 10;
	sub.s16 	%rs9, %rs4, %rs8;
	shl.b16 	%rs10, %rs9, 2;
	cvt.u32.u16 	%r25, %rs10;
	and.b32  	%r26, %r25, 252;
	add.s32 	%r27, %r22, %r24;
	add.s32 	%r77, %r27, %r26;
	shl.b16 	%rs11, %rs4, 2;
	or.b16  	%rs12, %rs11, 1;
	and.b16  	%rs13, %rs12, 253;
	mul.lo.s16 	%rs14, %rs13, 205;
	shr.u16 	%rs15, %rs14, 13;
	mul.wide.u16 	%r28, %rs15, 80;
	or.b16  	%rs16, %rs11, 2;
	and.b16  	%rs17, %rs16, 254;
	mul.lo.s16 	%rs18, %rs17, 205;
	shr.u16 	%rs19, %rs18, 13;
	mul.wide.u16 	%r29, %rs19, 80;
	or.b16  	%rs20, %rs11, 3;
	and.b16  	%rs21, %rs20, 255;
	mul.lo.s16 	%rs22, %rs21, 205;
	shr.u16 	%rs23, %rs22, 13;
	mul.wide.u16 	%r30, %rs23, 80;
	mul.hi.u16 	%rs1, %rs4, 1639;
	mul.lo.s16 	%rs24, %rs1, 40;
	sub.s16 	%rs25, %rs4, %rs24;
	mul.lo.s16 	%rs26, %rs25, 52;
	shr.u16 	%rs2, %rs26, 8;
	mul.hi.u16 	%rs27, %rs4, 13108;
	mul.lo.s16 	%rs28, %rs27, 5;
	sub.s16 	%rs3, %rs4, %rs28;
	add.s32 	%r31, %r30, %r24;
	mul.lo.s16 	%rs29, %rs23, 40;
	sub.s16 	%rs30, %rs11, %rs29;
	cvt.u32.u16 	%r32, %rs30;
	and.b32  	%r33, %r32, 252;
	add.s32 	%r80, %r31, %r33;
	add.s32 	%r34, %r29, %r24;
	mul.lo.s16 	%rs31, %rs19, 40;
	sub.s16 	%rs32, %rs11, %rs31;
	cvt.u32.u16 	%r35, %rs32;
	and.b32  	%r36, %r35, 252;
	add.s32 	%r79, %r34, %r36;
	add.s32 	%r37, %r28, %r24;
	mul.lo.s16 	%rs33, %rs15, 40;
	sub.s16 	%rs34, %rs11, %rs33;
	cvt.u32.u16 	%r38, %rs34;
	and.b32  	%r39, %r38, 252;
	add.s32 	%r78, %r37, %r39;
	mul.wide.u32 	%rd17, %r21, 8000;
	add.s64 	%rd18, %rd17, %rd15;
	add.s64 	%rd38, %rd18, 4000;
	mov.b32 	%r81, 1;
	mov.f32 	%f855, %f854;
	mov.f32 	%f856, %f854;
	mov.f32 	%f857, %f854;
	mov.f32 	%f858, %f854;
	mov.f32 	%f859, %f854;
	mov.f32 	%f860, %f854;
	mov.f32 	%f861, %f854;
	mov.f32 	%f862, %f854;
	mov.f32 	%f863, %f854;
	mov.f32 	%f864, %f854;
	mov.f32 	%f865, %f854;
	mov.f32 	%f866, %f854;
	mov.f32 	%f867, %f854;
	mov.f32 	%f868, %f854;
	mov.f32 	%f869, %f854;
	mov.f32 	%f870, %f854;
	mov.f32 	%f871, %f854;
	mov.f32 	%f872, %f854;
	mov.f32 	%f873, %f854;
	mov.f32 	%f874, %f854;
	mov.f32 	%f875, %f854;
	mov.f32 	%f876, %f854;
	mov.f32 	%f877, %f854;
	mov.f32 	%f878, %f854;
	mov.f32 	%f879, %f854;
	mov.f32 	%f880, %f854;
	mov.f32 	%f881, %f854;
	mov.f32 	%f882, %f854;
	mov.f32 	%f883, %f854;
	mov.f32 	%f884, %f854;
	mov.f32 	%f885, %f854;
	mov.f32 	%f886, %f854;
	mov.f32 	%f887, %f854;
	mov.f32 	%f888, %f854;
	mov.f32 	%f889, %f854;
	mov.f32 	%f890, %f854;
	mov.f32 	%f891, %f854;
	mov.f32 	%f892, %f854;
	mov.f32 	%f893, %f854;
	mov.f32 	%f894, %f854;
	mov.f32 	%f895, %f854;
	mov.f32 	%f896, %f854;
	mov.f32 	%f897, %f854;
	mov.f32 	%f898, %f854;
	mov.f32 	%f899, %f854;
	mov.f32 	%f900, %f854;
	mov.f32 	%f901, %f854;
	mov.f32 	%f902, %f854;
	mov.f32 	%f903, %f854;
	mov.f32 	%f904, %f854;
	mov.f32 	%f905, %f854;
	mov.f32 	%f906, %f854;
	mov.f32 	%f907, %f854;
	mov.f32 	%f908, %f854;
	mov.f32 	%f909, %f854;
	mov.f32 	%f910, %f854;
	mov.f32 	%f911, %f854;
	mov.f32 	%f912, %f854;
	mov.f32 	%f913, %f854;
	mov.f32 	%f914, %f854;
	mov.f32 	%f915, %f854;
	mov.f32 	%f916, %f854;
	mov.f32 	%f917, %f854;
	mov.f32 	%f918, %f854;
	mov.f32 	%f919, %f854;
	mov.f32 	%f920, %f854;
	mov.f32 	%f921, %f854;
	mov.f32 	%f922, %f854;
	mov.f32 	%f923, %f854;
	mov.f32 	%f924, %f854;
	mov.f32 	%f925, %f854;
	mov.f32 	%f926, %f854;
	mov.f32 	%f927, %f854;
	mov.f32 	%f928, %f854;
	mov.f32 	%f929, %f854;
	mov.f32 	%f930, %f854;
	mov.f32 	%f931, %f854;
	mov.f32 	%f932, %f854;
	mov.f32 	%f933, %f854;
	mov.f32 	%f934, %f854;
	mov.f32 	%f935, %f854;
	mov.f32 	%f936, %f854;
	mov.f32 	%f937, %f854;
	mov.f32 	%f938, %f854;
	mov.f32 	%f939, %f854;
	mov.f32 	%f940, %f854;
	mov.f32 	%f941, %f854;
	mov.f32 	%f942, %f854;
	mov.f32 	%f943, %f854;
	mov.f32 	%f944, %f854;
	mov.f32 	%f945, %f854;
	mov.f32 	%f946, %f854;
	mov.f32 	%f947, %f854;
	mov.f32 	%f948, %f854;
	mov.f32 	%f949, %f854;
	mov.f32 	%f950, %f854;
	mov.f32 	%f951, %f854;
	mov.f32 	%f952, %f854;
	mov.f32 	%f953, %f854;
	mov.f32 	%f954, %f854;
	mov.f32 	%f955, %f854;
	mov.f32 	%f956, %f854;
	mov.f32 	%f957, %f854;
	mov.f32 	%f958, %f854;
	mov.f32 	%f959, %f854;
	mov.f32 	%f960, %f854;
	mov.f32 	%f961, %f854;
	mov.f32 	%f962, %f854;
	mov.f32 	%f963, %f854;
	mov.f32 	%f964, %f854;
	mov.f32 	%f965, %f854;
	mov.f32 	%f966, %f854;
	mov.f32 	%f967, %f854;
	mov.f32 	%f968, %f854;
	mov.f32 	%f969, %f854;
	mov.f32 	%f970, %f854;
	mov.f32 	%f971, %f854;
	mov.f32 	%f972, %f854;
	mov.f32 	%f973, %f854;
	mov.f32 	%f974, %f854;
	mov.f32 	%f975, %f854;
	mov.f32 	%f976, %f854;
	mov.f32 	%f977, %f854;
	mov.f32 	%f978, %f854;
	mov.f32 	%f979, %f854;
	mov.f32 	%f980, %f854;
	mov.f32 	%f981, %f854;
$L__BB0_1:
	mov.u32 	%r40, %tid.x;
	setp.gt.u32 	%p1, %r40, 25;
	bar.sync 	0;
	@%p1 bra 	$L__BB0_4;
	mov.u32 	%r42, %tid.x;
	setp.eq.s32 	%p3, %r42, 25;
	ld.global.nc.f32 	%f266, [%rd38+-4000];
	mov.u32 	%r43, _ZZ17my_kernel_kernel0E18PaddedInput_shared;
	mad.lo.s32 	%r44, %r42, 160, %r43;
	st.shared.f32 	[%r44], %f266;
	ld.global.nc.f32 	%f267, [%rd38+-3996];
	st.shared.f32 	[%r44+4], %f267;
	ld.global.nc.f32 	%f268, [%rd38+-3992];
	st.shared.f32 	[%r44+8], %f268;
	ld.global.nc.f32 	%f269, [%rd38+-3988];
	st.shared.f32 	[%r44+12], %f269;
	ld.global.nc.f32 	%f270, [%rd38+-3200];
	st.shared.f32 	[%r44+16], %f270;
	ld.global.nc.f32 	%f271, [%rd38+-3196];
	st.shared.f32 	[%r44+20], %f271;
	ld.global.nc.f32 	%f272, [%rd38+-3192];
	st.shared.f32 	[%r44+24], %f272;
	ld.global.nc.f32 	%f273, [%rd38+-3188];
	st.shared.f32 	[%r44+28], %f273;
	ld.global.nc.f32 	%f274, [%rd38+-2400];
	st.shared.f32 	[%r44+32], %f274;
	ld.global.nc.f32 	%f275, [%rd38+-2396];
	st.shared.f32 	[%r44+36], %f275;
	ld.global.nc.f32 	%f276, [%rd38+-2392];
	st.shared.f32 	[%r44+40], %f276;
	ld.global.nc.f32 	%f277, [%rd38+-2388];
	st.shared.f32 	[%r44+44], %f277;
	ld.global.nc.f32 	%f278, [%rd38+-1600];
	st.shared.f32 	[%r44+48], %f278;
	ld.global.nc.f32 	%f279, [%rd38+-1596];
	st.shared.f32 	[%r44+52], %f279;
	ld.global.nc.f32 	%f280, [%rd38+-1592];
	st.shared.f32 	[%r44+56], %f280;
	ld.global.nc.f32 	%f281, [%rd38+-1588];
	st.shared.f32 	[%r44+60], %f281;
	ld.global.nc.f32 	%f282, [%rd38+-800];
	st.shared.f32 	[%r44+64], %f282;
	ld.global.nc.f32 	%f283, [%rd38+-796];
	st.shared.f32 	[%r44+68], %f283;
	ld.global.nc.f32 	%f284, [%rd38+-792];
	st.shared.f32 	[%r44+72], %f284;
	ld.global.nc.f32 	%f285, [%rd38+-788];
	st.shared.f32 	[%r44+76], %f285;
	ld.global.nc.f32 	%f286, [%rd38];
	st.shared.f32 	[%r44+80], %f286;
	ld.global.nc.f32 	%f287, [%rd38+4];
	st.shared.f32 	[%r44+84], %f287;
	ld.global.nc.f32 	%f288, [%rd38+8];
	st.shared.f32 	[%r44+88], %f288;
	ld.global.nc.f32 	%f289, [%rd38+12];
	st.shared.f32 	[%r44+92], %f289;
	@%p3 bra 	$L__BB0_5;
	ld.global.nc.f32 	%f290, [%rd38+800];
	mov.u32 	%r45, %tid.x;
	mov.u32 	%r46, _ZZ17my_kernel_kernel0E18PaddedInput_shared;
	mad.lo.s32 	%r47, %r45, 160, %r46;
	st.shared.f32 	[%r47+96], %f290;
	ld.global.nc.f32 	%f291, [%rd38+804];
	st.shared.f32 	[%r47+100], %f291;
	ld.global.nc.f32 	%f292, [%rd38+808];
	st.shared.f32 	[%r47+104], %f292;
	ld.global.nc.f32 	%f293, [%rd38+812];
	st.shared.f32 	[%r47+108], %f293;
	ld.global.nc.f32 	%f294, [%rd38+1600];
	st.shared.f32 	[%r47+112], %f294;
	ld.global.nc.f32 	%f295, [%rd38+1604];
	st.shared.f32 	[%r47+116], %f295;
	ld.global.nc.f32 	%f296, [%rd38+1608];
	st.shared.f32 	[%r47+120], %f296;
	ld.global.nc.f32 	%f297, [%rd38+1612];
	st.shared.f32 	[%r47+124], %f297;
	ld.global.nc.f32 	%f298, [%rd38+2400];
	st.shared.f32 	[%r47+128], %f298;
	ld.global.nc.f32 	%f299, [%rd38+2404];
	st.shared.f32 	[%r47+132], %f299;
	ld.global.nc.f32 	%f300, [%rd38+2408];
	st.shared.f32 	[%r47+136], %f300;
	ld.global.nc.f32 	%f301, [%rd38+2412];
	st.shared.f32 	[%r47+140], %f301;
	ld.global.nc.f32 	%f302, [%rd38+3200];
	st.shared.f32 	[%r47+144], %f302;
	ld.global.nc.f32 	%f303, [%rd38+3204];
	st.shared.f32 	[%r47+148], %f303;
	ld.global.nc.f32 	%f304, [%rd38+3208];
	st.shared.f32 	[%r47+152], %f304;
	ld.global.nc.f32 	%f305, [%rd38+3212];
	st.shared.f32 	[%r47+156], %f305;
	bra.uni 	$L__BB0_5;
$L__BB0_4:
	mov.u32 	%r41, %tid.x;
	setp.gt.u32 	%p2, %r41, 39;
	@%p2 bra 	$L__BB0_6;
$L__BB0_5:
	ld.param.u64 	%rd34, [my_kernel_kernel0_param_1];
	cvta.to.global.u64 	%rd19, %rd34;
	mul.wide.u32 	%rd20, %r77, 4;
	add.s64 	%rd21, %rd19, %rd20;
	ld.global.nc.f32 	%f306, [%rd21];
	mov.u32 	%r48, %tid.x;
	shl.b32 	%r49, %r48, 4;
	mov.u32 	%r50, _ZZ17my_kernel_kernel0E18placeholder_shared;
	add.s32 	%r51, %r50, %r49;
	st.shared.f32 	[%r51], %f306;
	add.s32 	%r52, %r78, 1;
	mul.wide.u32 	%rd22, %r52, 4;
	add.s64 	%rd23, %rd19, %rd22;
	ld.global.nc.f32 	%f307, [%rd23];
	st.shared.f32 	[%r51+4], %f307;
	add.s32 	%r53, %r79, 2;
	mul.wide.u32 	%rd24, %r53, 4;
	add.s64 	%rd25, %rd19, %rd24;
	ld.global.nc.f32 	%f308, [%rd25];
	st.shared.f32 	[%r51+8], %f308;
	add.s32 	%r54, %r80, 3;
	mul.wide.u32 	%rd26, %r54, 4;
	add.s64 	%rd27, %rd19, %rd26;
	ld.global.nc.f32 	%f309, [%rd27];
	st.shared.f32 	[%r51+12], %f309;
$L__BB0_6:
	bar.sync 	0;
	shl.b16 	%rs35, %rs2, 3;
	cvt.u32.u16 	%r55, %rs35;
	and.b32  	%r56, %r55, 248;
	shl.b16 	%rs36, %rs1, 9;
	cvt.u32.u16 	%r57, %rs36;
	or.b32  	%r58, %r56, %r57;
	shl.b32 	%r59, %r58, 2;
	mov.u32 	%r60, _ZZ17my_kernel_kernel0E18PaddedInput_shared;
	add.s32 	%r61, %r60, %r59;
	ld.shared.f32 	%f310, [%r61];
	shl.b16 	%rs37, %rs3, 5;
	cvt.u32.u16 	%r62, %rs37;
	mov.u32 	%r63, _ZZ17my_kernel_kernel0E18placeholder_shared;
	add.s32 	%r64, %r63, %r62;
	ld.shared.f32 	%f311, [%r64];
	fma.rn.f32 	%f312, %f310, %f311, %f981;
	ld.shared.f32 	%f313, [%r64+4];
	fma.rn.f32 	%f314, %f310, %f313, %f980;
	ld.shared.f32 	%f315, [%r64+8];
	fma.rn.f32 	%f316, %f310, %f315, %f979;
	ld.shared.f32 	%f317, [%r64+12];
	fma.rn.f32 	%f318, %f310, %f317, %f978;
	st.local.v4.f32 	[%rd1], {%f312, %f314, %f316, %f318};
	ld.shared.f32 	%f319, [%r64+16];
	fma.rn.f32 	%f320, %f310, %f319, %f977;
	ld.shared.f32 	%f321, [%r64+20];
	fma.rn.f32 	%f322, %f310, %f321, %f976;
	ld.shared.f32 	%f323, [%r64+24];
	fma.rn.f32 	%f324, %f310, %f323, %f975;
	ld.shared.f32 	%f325, [%r64+28];
	fma.rn.f32 	%f326, %f310, %f325, %f974;
	st.local.v4.f32 	[%rd1+16], {%f320, %f322, %f324, %f326};
	ld.shared.f32 	%f327, [%r61+256];
	fma.rn.f32 	%f328, %f327, %f311, %f973;
	fma.rn.f32 	%f329, %f327, %f313, %f972;
	fma.rn.f32 	%f330, %f327, %f315, %f971;
	fma.rn.f32 	%f331, %f327, %f317, %f970;
	st.local.v4.f32 	[%rd1+64], {%f328, %f329, %f330, %f331};
	fma.rn.f32 	%f332, %f327, %f319, %f969;
	fma.rn.f32 	%f333, %f327, %f321, %f968;
	fma.rn.f32 	%f334, %f327, %f323, %f967;
	fma.rn.f32 	%f335, %f327, %f325, %f966;
	st.local.v4.f32 	[%rd1+80], {%f332, %f333, %f334, %f335};
	ld.shared.f32 	%f336, [%r61+512];
	fma.rn.f32 	%f337, %f336, %f311, %f965;
	fma.rn.f32 	%f338, %f336, %f313, %f964;
	fma.rn.f32 	%f339, %f336, %f315, %f963;
	fma.rn.f32 	%f340, %f336, %f317, %f962;
	st.local.v4.f32 	[%rd1+128], {%f337, %f338, %f339, %f340};
	fma.rn.f32 	%f341, %f336, %f319, %f961;
	fma.rn.f32 	%f342, %f336, %f321, %f960;
	fma.rn.f32 	%f343, %f336, %f323, %f959;
	fma.rn.f32 	%f344, %f336, %f325, %f958;
	st.local.v4.f32 	[%rd1+144], {%f341, %f342, %f343, %f344};
	ld.shared.f32 	%f345, [%r61+768];
	fma.rn.f32 	%f346, %f345, %f311, %f957;
	fma.rn.f32 	%f347, %f345, %f313, %f956;
	fma.rn.f32 	%f348, %f345, %f315, %f955;
	fma.rn.f32 	%f349, %f345, %f317, %f954;
	st.local.v4.f32 	[%rd1+192], {%f346, %f347, %f348, %f349};
	fma.rn.f32 	%f350, %f345, %f319, %f953;
	fma.rn.f32 	%f351, %f345, %f321, %f952;
	fma.rn.f32 	%f352, %f345, %f323, %f951;
	fma.rn.f32 	%f353, %f345, %f325, %f950;
	st.local.v4.f32 	[%rd1+208], {%f350, %f351, %f352, %f353};
	ld.shared.f32 	%f354, [%r61+1024];
	fma.rn.f32 	%f355, %f354, %f311, %f949;
	fma.rn.f32 	%f356, %f354, %f313, %f948;
	fma.rn.f32 	%f357, %f354, %f315, %f947;
	fma.rn.f32 	%f358, %f354, %f317, %f946;
	st.local.v4.f32 	[%rd1+256], {%f355, %f356, %f357, %f358};
	fma.rn.f32 	%f359, %f354, %f319, %f945;
	fma.rn.f32 	%f360, %f354, %f321, %f944;
	fma.rn.f32 	%f361, %f354, %f323, %f943;
	fma.rn.f32 	%f362, %f354, %f325, %f942;
	st.local.v4.f32 	[%rd1+272], {%f359, %f360, %f361, %f362};
	ld.shared.f32 	%f363, [%r61+1280];
	fma.rn.f32 	%f364, %f363, %f311, %f941;
	fma.rn.f32 	%f365, %f363, %f313, %f940;
	fma.rn.f32 	%f366, %f363, %f315, %f939;
	fma.rn.f32 	%f367, %f363, %f317, %f938;
	st.local.v4.f32 	[%rd1+320], {%f364, %f365, %f366, %f367};
	fma.rn.f32 	%f368, %f363, %f319, %f937;
	fma.rn.f32 	%f369, %f363, %f321, %f936;
	fma.rn.f32 	%f370, %f363, %f323, %f935;
	fma.rn.f32 	%f371, %f363, %f325, %f934;
	st.local.v4.f32 	[%rd1+336], {%f368, %f369, %f370, %f371};
	ld.shared.f32 	%f372, [%r61+1536];
	fma.rn.f32 	%f373, %f372, %f311, %f933;
	fma.rn.f32 	%f374, %f372, %f313, %f932;
	fma.rn.f32 	%f375, %f372, %f315, %f931;
	fma.rn.f32 	%f376, %f372, %f317, %f930;
	st.local.v4.f32 	[%rd1+384], {%f373, %f374, %f375, %f376};
	fma.rn.f32 	%f377, %f372, %f319, %f929;
	fma.rn.f32 	%f378, %f372, %f321, %f928;
	fma.rn.f32 	%f379, %f372, %f323, %f927;
	fma.rn.f32 	%f380, %f372, %f325, %f926;
	st.local.v4.f32 	[%rd1+400], {%f377, %f378, %f379, %f380};
	ld.shared.f32 	%f381, [%r61+1792];
	fma.rn.f32 	%f382, %f381, %f311, %f925;
	fma.rn.f32 	%f383, %f381, %f313, %f924;
	fma.rn.f32 	%f384, %f381, %f315, %f923;
	fma.rn.f32 	%f385, %f381, %f317, %f922;
	st.local.v4.f32 	[%rd1+448], {%f382, %f383, %f384, %f385};
	fma.rn.f32 	%f386, %f381, %f319, %f921;
	fma.rn.f32 	%f387, %f381, %f321, %f920;
	fma.rn.f32 	%f388, %f381, %f323, %f919;
	fma.rn.f32 	%f389, %f381, %f325, %f918;
	st.local.v4.f32 	[%rd1+464], {%f386, %f387, %f388, %f389};
	ld.shared.f32 	%f390, [%r61+16];
	fma.rn.f32 	%f391, %f390, %f311, %f917;
	fma.rn.f32 	%f392, %f390, %f313, %f916;
	fma.rn.f32 	%f393, %f390, %f315, %f915;
	fma.rn.f32 	%f394, %f390, %f317, %f914;
	st.local.v4.f32 	[%rd1+32], {%f391, %f392, %f393, %f394};
	fma.rn.f32 	%f395, %f390, %f319, %f913;
	fma.rn.f32 	%f396, %f390, %f321, %f912;
	fma.rn.f32 	%f397, %f390, %f323, %f911;
	fma.rn.f32 	%f398, %f390, %f325, %f910;
	st.local.v4.f32 	[%rd1+48], {%f395, %f396, %f397, %f398};
	ld.shared.f32 	%f399, [%r61+272];
	fma.rn.f32 	%f400, %f399, %f311, %f909;
	fma.rn.f32 	%f401, %f399, %f313, %f908;
	fma.rn.f32 	%f402, %f399, %f315, %f907;
	fma.rn.f32 	%f403, %f399, %f317, %f906;
	st.local.v4.f32 	[%rd1+96], {%f400, %f401, %f402, %f403};
	fma.rn.f32 	%f404, %f399, %f319, %f905;
	fma.rn.f32 	%f405, %f399, %f321, %f904;
	fma.rn.f32 	%f406, %f399, %f323, %f903;
	fma.rn.f32 	%f407, %f399, %f325, %f902;
	st.local.v4.f32 	[%rd1+112], {%f404, %f405, %f406, %f407};
	ld.shared.f32 	%f408, [%r61+528];
	fma.rn.f32 	%f409, %f408, %f311, %f901;
	fma.rn.f32 	%f410, %f408, %f313, %f900;
	fma.rn.f32 	%f411, %f408, %f315, %f899;
	fma.rn.f32 	%f412, %f408, %f317, %f898;
	st.local.v4.f32 	[%rd1+160], {%f409, %f410, %f411, %f412};
	fma.rn.f32 	%f413, %f408, %f319, %f897;
	fma.rn.f32 	%f414, %f408, %f321, %f896;
	fma.rn.f32 	%f415, %f408, %f323, %f895;
	fma.rn.f32 	%f416, %f408, %f325, %f894;
	st.local.v4.f32 	[%rd1+176], {%f413, %f414, %f415, %f416};
	ld.shared.f32 	%f417, [%r61+784];
	fma.rn.f32 	%f418, %f417, %f311, %f893;
	fma.rn.f32 	%f419, %f417, %f313, %f892;
	fma.rn.f32 	%f420, %f417, %f315, %f891;
	fma.rn.f32 	%f421, %f417, %f317, %f890;
	st.local.v4.f32 	[%rd1+224], {%f418, %f419, %f420, %f421};
	fma.rn.f32 	%f422, %f417, %f319, %f889;
	fma.rn.f32 	%f423, %f417, %f321, %f888;
	fma.rn.f32 	%f424, %f417, %f323, %f887;
	fma.rn.f32 	%f425, %f417, %f325, %f886;
	st.local.v4.f32 	[%rd1+240], {%f422, %f423, %f424, %f425};
	ld.shared.f32 	%f426, [%r61+1040];
	fma.rn.f32 	%f427, %f426, %f311, %f885;
	fma.rn.f32 	%f428, %f426, %f313, %f884;
	fma.rn.f32 	%f429, %f426, %f315, %f883;
	fma.rn.f32 	%f430, %f426, %f317, %f882;
	st.local.v4.f32 	[%rd1+288], {%f427, %f428, %f429, %f430};
	fma.rn.f32 	%f431, %f426, %f319, %f881;
	fma.rn.f32 	%f432, %f426, %f321, %f880;
	fma.rn.f32 	%f433, %f426, %f323, %f879;
	fma.rn.f32 	%f434, %f426, %f325, %f878;
	st.local.v4.f32 	[%rd1+304], {%f431, %f432, %f433, %f434};
	ld.shared.f32 	%f435, [%r61+1296];
	fma.rn.f32 	%f436, %f435, %f311, %f877;
	fma.rn.f32 	%f437, %f435, %f313, %f876;
	fma.rn.f32 	%f438, %f435, %f315, %f875;
	fma.rn.f32 	%f439, %f435, %f317, %f874;
	st.local.v4.f32 	[%rd1+352], {%f436, %f437, %f438, %f439};
	fma.rn.f32 	%f440, %f435, %f319, %f873;
	fma.rn.f32 	%f441, %f435, %f321, %f872;
	fma.rn.f32 	%f442, %f435, %f323, %f871;
	fma.rn.f32 	%f443, %f435, %f325, %f870;
	st.local.v4.f32 	[%rd1+368], {%f440, %f441, %f442, %f443};
	ld.shared.f32 	%f444, [%r61+1552];
	fma.rn.f32 	%f445, %f444, %f311, %f869;
	fma.rn.f32 	%f446, %f444, %f313, %f868;
	fma.rn.f32 	%f447, %f444, %f315, %f867;
	fma.rn.f32 	%f448, %f444, %f317, %f866;
	st.local.v4.f32 	[%rd1+416], {%f445, %f446, %f447, %f448};
	fma.rn.f32 	%f449, %f444, %f319, %f865;
	fma.rn.f32 	%f450, %f444, %f321, %f864;
	fma.rn.f32 	%f451, %f444, %f323, %f863;
	fma.rn.f32 	%f452, %f444, %f325, %f862;
	st.local.v4.f32 	[%rd1+432], {%f449, %f450, %f451, %f452};
	ld.shared.f32 	%f453, [%r61+1808];
	fma.rn.f32 	%f454, %f453, %f311, %f861;
	fma.rn.f32 	%f455, %f453, %f313, %f860;
	fma.rn.f32 	%f456, %f453, %f315, %f859;
	fma.rn.f32 	%f457, %f453, %f317, %f858;
	st.local.v4.f32 	[%rd1+480], {%f454, %f455, %f456, %f457};
	fma.rn.f32 	%f458, %f453, %f319, %f857;
	fma.rn.f32 	%f459, %f453, %f321, %f856;
	fma.rn.f32 	%f460, %f453, %f323, %f855;
	fma.rn.f32 	%f461, %f453, %f325, %f854;
	st.local.v4.f32 	[%rd1+496], {%f458, %f459, %f460, %f461};
	ld.shared.f32 	%f462, [%r61+4];
	ld.shared.f32 	%f463, [%r64+160];
	fma.rn.f32 	%f464, %f462, %f463, %f312;
	ld.shared.f32 	%f465, [%r64+164];
	fma.rn.f32 	%f466, %f462, %f465, %f314;
	ld.shared.f32 	%f467, [%r64+168];
	fma.rn.f32 	%f468, %f462, %f467, %f316;
	ld.shared.f32 	%f469, [%r64+172];
	fma.rn.f32 	%f470, %f462, %f469, %f318;
	st.local.v4.f32 	[%rd1], {%f464, %f466, %f468, %f470};
	ld.shared.f32 	%f471, [%r64+176];
	fma.rn.f32 	%f472, %f462, %f471, %f320;
	ld.shared.f32 	%f473, [%r64+180];
	fma.rn.f32 	%f474, %f462, %f473, %f322;
	ld.shared.f32 	%f475, [%r64+184];
	fma.rn.f32 	%f476, %f462, %f475, %f324;
	ld.shared.f32 	%f477, [%r64+188];
	fma.rn.f32 	%f478, %f462, %f477, %f326;
	st.local.v4.f32 	[%rd1+16], {%f472, %f474, %f476, %f478};
	ld.shared.f32 	%f479, [%r61+260];
	fma.rn.f32 	%f480, %f479, %f463, %f328;
	fma.rn.f32 	%f481, %f479, %f465, %f329;
	fma.rn.f32 	%f482, %f479, %f467, %f330;
	fma.rn.f32 	%f483, %f479, %f469, %f331;
	st.local.v4.f32 	[%rd1+64], {%f480, %f481, %f482, %f483};
	fma.rn.f32 	%f484, %f479, %f471, %f332;
	fma.rn.f32 	%f485, %f479, %f473, %f333;
	fma.rn.f32 	%f486, %f479, %f475, %f334;
	fma.rn.f32 	%f487, %f479, %f477, %f335;
	st.local.v4.f32 	[%rd1+80], {%f484, %f485, %f486, %f487};
	ld.shared.f32 	%f488, [%r61+516];
	fma.rn.f32 	%f489, %f488, %f463, %f337;
	fma.rn.f32 	%f490, %f488, %f465, %f338;
	fma.rn.f32 	%f491, %f488, %f467, %f339;
	fma.rn.f32 	%f492, %f488, %f469, %f340;
	st.local.v4.f32 	[%rd1+128], {%f489, %f490, %f491, %f492};
	fma.rn.f32 	%f493, %f488, %f471, %f341;
	fma.rn.f32 	%f494, %f488, %f473, %f342;
	fma.rn.f32 	%f495, %f488, %f475, %f343;
	fma.rn.f32 	%f496, %f488, %f477, %f344;
	st.local.v4.f32 	[%rd1+144], {%f493, %f494, %f495, %f496};
	ld.shared.f32 	%f497, [%r61+772];
	fma.rn.f32 	%f498, %f497, %f463, %f346;
	fma.rn.f32 	%f499, %f497, %f465, %f347;
	fma.rn.f32 	%f500, %f497, %f467, %f348;
	fma.rn.f32 	%f501, %f497, %f469, %f349;
	st.local.v4.f32 	[%rd1+192], {%f498, %f499, %f500, %f501};
	fma.rn.f32 	%f502, %f497, %f471, %f350;
	fma.rn.f32 	%f503, %f497, %f473, %f351;
	fma.rn.f32 	%f504, %f497, %f475, %f352;
	fma.rn.f32 	%f505, %f497, %f477, %f353;
	st.local.v4.f32 	[%rd1+208], {%f502, %f503, %f504, %f505};
	ld.shared.f32 	%f506, [%r61+1028];
	fma.rn.f32 	%f507, %f506, %f463, %f355;
	fma.rn.f32 	%f508, %f506, %f465, %f356;
	fma.rn.f32 	%f509, %f506, %f467, %f357;
	fma.rn.f32 	%f510, %f506, %f469, %f358;
	st.local.v4.f32 	[%rd1+256], {%f507, %f508, %f509, %f510};
	fma.rn.f32 	%f511, %f506, %f471, %f359;
	fma.rn.f32 	%f512, %f506, %f473, %f360;
	fma.rn.f32 	%f513, %f506, %f475, %f361;
	fma.rn.f32 	%f514, %f506, %f477, %f362;
	st.local.v4.f32 	[%rd1+272], {%f511, %f512, %f513, %f514};
	ld.shared.f32 	%f515, [%r61+1284];
	fma.rn.f32 	%f516, %f515, %f463, %f364;
	fma.rn.f32 	%f517, %f515, %f465, %f365;
	fma.rn.f32 	%f518, %f515, %f467, %f366;
	fma.rn.f32 	%f519, %f515, %f469, %f367;
	st.local.v4.f32 	[%rd1+320], {%f516, %f517, %f518, %f519};
	fma.rn.f32 	%f520, %f515, %f471, %f368;
	fma.rn.f32 	%f521, %f515, %f473, %f369;
	fma.rn.f32 	%f522, %f515, %f475, %f370;
	fma.rn.f32 	%f523, %f515, %f477, %f371;
	st.local.v4.f32 	[%rd1+336], {%f520, %f521, %f522, %f523};
	ld.shared.f32 	%f524, [%r61+1540];
	fma.rn.f32 	%f525, %f524, %f463, %f373;
	fma.rn.f32 	%f526, %f524, %f465, %f374;
	fma.rn.f32 	%f527, %f524, %f467, %f375;
	fma.rn.f32 	%f528, %f524, %f469, %f376;
	st.local.v4.f32 	[%rd1+384], {%f525, %f526, %f527, %f528};
	fma.rn.f32 	%f529, %f524, %f471, %f377;
	fma.rn.f32 	%f530, %f524, %f473, %f378;
	fma.rn.f32 	%f531, %f524, %f475, %f379;
	fma.rn.f32 	%f532, %f524, %f477, %f380;
	st.local.v4.f32 	[%rd1+400], {%f529, %f530, %f531, %f532};
	ld.shared.f32 	%f533, [%r61+1796];
	fma.rn.f32 	%f534, %f533, %f463, %f382;
	fma.rn.f32 	%f535, %f533, %f465, %f383;
	fma.rn.f32 	%f536, %f533, %f467, %f384;
	fma.rn.f32 	%f537, %f533, %f469, %f385;
	st.local.v4.f32 	[%rd1+448], {%f534, %f535, %f536, %f537};
	fma.rn.f32 	%f538, %f533, %f471, %f386;
	fma.rn.f32 	%f539, %f533, %f473, %f387;
	fma.rn.f32 	%f540, %f533, %f475, %f388;
	fma.rn.f32 	%f541, %f533, %f477, %f389;
	st.local.v4.f32 	[%rd1+464], {%f538, %f539, %f540, %f541};
	ld.shared.f32 	%f542, [%r61+20];
	fma.rn.f32 	%f543, %f542, %f463, %f391;
	fma.rn.f32 	%f544, %f542, %f465, %f392;
	fma.rn.f32 	%f545, %f542, %f467, %f393;
	fma.rn.f32 	%f546, %f542, %f469, %f394;
	st.local.v4.f32 	[%rd1+32], {%f543, %f544, %f545, %f546};
	fma.rn.f32 	%f547, %f542, %f471, %f395;
	fma.rn.f32 	%f548, %f542, %f473, %f396;
	fma.rn.f32 	%f549, %f542, %f475, %f397;
	fma.rn.f32 	%f550, %f542, %f477, %f398;
	st.local.v4.f32 	[%rd1+48], {%f547, %f548, %f549, %f550};
	ld.shared.f32 	%f551, [%r61+276];
	fma.rn.f32 	%f552, %f551, %f463, %f400;
	fma.rn.f32 	%f553, %f551, %f465, %f401;
	fma.rn.f32 	%f554, %f551, %f467, %f402;
	fma.rn.f32 	%f555, %f551, %f469, %f403;
	st.local.v4.f32 	[%rd1+96], {%f552, %f553, %f554, %f555};
	fma.rn.f32 	%f556, %f551, %f471, %f404;
	fma.rn.f32 	%f557, %f551, %f473, %f405;
	fma.rn.f32 	%f558, %f551, %f475, %f406;
	fma.rn.f32 	%f559, %f551, %f477, %f407;
	st.local.v4.f32 	[%rd1+112], {%f556, %f557, %f558, %f559};
	ld.shared.f32 	%f560, [%r61+532];
	fma.rn.f32 	%f561, %f560, %f463, %f409;
	fma.rn.f32 	%f562, %f560, %f465, %f410;
	fma.rn.f32 	%f563, %f560, %f467, %f411;
	fma.rn.f32 	%f564, %f560, %f469, %f412;
	st.local.v4.f32 	[%rd1+160], {%f561, %f562, %f563, %f564};
	fma.rn.f32 	%f565, %f560, %f471, %f413;
	fma.rn.f32 	%f566, %f560, %f473, %f414;
	fma.rn.f32 	%f567, %f560, %f475, %f415;
	fma.rn.f32 	%f568, %f560, %f477, %f416;
	st.local.v4.f32 	[%rd1+176], {%f565, %f566, %f567, %f568};
	ld.shared.f32 	%f569, [%r61+788];
	fma.rn.f32 	%f570, %f569, %f463, %f418;
	fma.rn.f32 	%f571, %f569, %f465, %f419;
	fma.rn.f32 	%f572, %f569, %f467, %f420;
	fma.rn.f32 	%f573, %f569, %f469, %f421;
	st.local.v4.f32 	[%rd1+224], {%f570, %f571, %f572, %f573};
	fma.rn.f32 	%f574, %f569, %f471, %f422;
	fma.rn.f32 	%f575, %f569, %f473, %f423;
	fma.rn.f32 	%f576, %f569, %f475, %f424;
	fma.rn.f32 	%f577, %f569, %f477, %f425;
	st.local.v4.f32 	[%rd1+240], {%f574, %f575, %f576, %f577};
	ld.shared.f32 	%f578, [%r61+1044];
	fma.rn.f32 	%f579, %f578, %f463, %f427;
	fma.rn.f32 	%f580, %f578, %f465, %f428;
	fma.rn.f32 	%f581, %f578, %f467, %f429;
	fma.rn.f32 	%f582, %f578, %f469, %f430;
	st.local.v4.f32 	[%rd1+288], {%f579, %f580, %f581, %f582};
	fma.rn.f32 	%f583, %f578, %f471, %f431;
	fma.rn.f32 	%f584, %f578, %f473, %f432;
	fma.rn.f32 	%f585, %f578, %f475, %f433;
	fma.rn.f32 	%f586, %f578, %f477, %f434;
	st.local.v4.f32 	[%rd1+304], {%f583, %f584, %f585, %f586};
	ld.shared.f32 	%f587, [%r61+1300];
	fma.rn.f32 	%f588, %f587, %f463, %f436;
	fma.rn.f32 	%f589, %f587, %f465, %f437;
	fma.rn.f32 	%f590, %f587, %f467, %f438;
	fma.rn.f32 	%f591, %f587, %f469, %f439;
	st.local.v4.f32 	[%rd1+352], {%f588, %f589, %f590, %f591};
	fma.rn.f32 	%f592, %f587, %f471, %f440;
	fma.rn.f32 	%f593, %f587, %f473, %f441;
	fma.rn.f32 	%f594, %f587, %f475, %f442;
	fma.rn.f32 	%f595, %f587, %f477, %f443;
	st.local.v4.f32 	[%rd1+368], {%f592, %f593, %f594, %f595};
	ld.shared.f32 	%f596, [%r61+1556];
	fma.rn.f32 	%f597, %f596, %f463, %f445;
	fma.rn.f32 	%f598, %f596, %f465, %f446;
	fma.rn.f32 	%f599, %f596, %f467, %f447;
	fma.rn.f32 	%f600, %f596, %f469, %f448;
	st.local.v4.f32 	[%rd1+416], {%f597, %f598, %f599, %f600};
	fma.rn.f32 	%f601, %f596, %f471, %f449;
	fma.rn.f32 	%f602, %f596, %f473, %f450;
	fma.rn.f32 	%f603, %f596, %f475, %f451;
	fma.rn.f32 	%f604, %f596, %f477, %f452;
	st.local.v4.f32 	[%rd1+432], {%f601, %f602, %f603, %f604};
	ld.shared.f32 	%f605, [%r61+1812];
	fma.rn.f32 	%f606, %f605, %f463, %f454;
	fma.rn.f32 	%f607, %f605, %f465, %f455;
	fma.rn.f32 	%f608, %f605, %f467, %f456;
	fma.rn.f32 	%f609, %f605, %f469, %f457;
	st.local.v4.f32 	[%rd1+480], {%f606, %f607, %f608, %f609};
	fma.rn.f32 	%f610, %f605, %f471, %f458;
	fma.rn.f32 	%f611, %f605, %f473, %f459;
	fma.rn.f32 	%f612, %f605, %f475, %f460;
	fma.rn.f32 	%f613, %f605, %f477, %f461;
	st.local.v4.f32 	[%rd1+496], {%f610, %f611, %f612, %f613};
	ld.shared.f32 	%f614, [%r61+8];
	ld.shared.f32 	%f615, [%r64+320];
	fma.rn.f32 	%f616, %f614, %f615, %f464;
	ld.shared.f32 	%f617, [%r64+324];
	fma.rn.f32 	%f618, %f614, %f617, %f466;
	ld.shared.f32 	%f619, [%r64+328];
	fma.rn.f32 	%f620, %f614, %f619, %f468;
	ld.shared.f32 	%f621, [%r64+332];
	fma.rn.f32 	%f622, %f614, %f621, %f470;
	st.local.v4.f32 	[%rd1], {%f616, %f618, %f620, %f622};
	ld.shared.f32 	%f623, [%r64+336];
	fma.rn.f32 	%f624, %f614, %f623, %f472;
	ld.shared.f32 	%f625, [%r64+340];
	fma.rn.f32 	%f626, %f614, %f625, %f474;
	ld.shared.f32 	%f627, [%r64+344];
	fma.rn.f32 	%f628, %f614, %f627, %f476;
	ld.shared.f32 	%f629, [%r64+348];
	fma.rn.f32 	%f630, %f614, %f629, %f478;
	st.local.v4.f32 	[%rd1+16], {%f624, %f626, %f628, %f630};
	ld.shared.f32 	%f631, [%r61+264];
	fma.rn.f32 	%f632, %f631, %f615, %f480;
	fma.rn.f32 	%f633, %f631, %f617, %f481;
	fma.rn.f32 	%f634, %f631, %f619, %f482;
	fma.rn.f32 	%f635, %f631, %f621, %f483;
	st.local.v4.f32 	[%rd1+64], {%f632, %f633, %f634, %f635};
	fma.rn.f32 	%f636, %f631, %f623, %f484;
	fma.rn.f32 	%f637, %f631, %f625, %f485;
	fma.rn.f32 	%f638, %f631, %f627, %f486;
	fma.rn.f32 	%f639, %f631, %f629, %f487;
	st.local.v4.f32 	[%rd1+80], {%f636, %f637, %f638, %f639};
	ld.shared.f32 	%f640, [%r61+520];
	fma.rn.f32 	%f641, %f640, %f615, %f489;
	fma.rn.f32 	%f642, %f640, %f617, %f490;
	fma.rn.f32 	%f643, %f640, %f619, %f491;
	fma.rn.f32 	%f644, %f640, %f621, %f492;
	st.local.v4.f32 	[%rd1+128], {%f641, %f642, %f643, %f644};
	fma.rn.f32 	%f645, %f640, %f623, %f493;
	fma.rn.f32 	%f646, %f640, %f625, %f494;
	fma.rn.f32 	%f647, %f640, %f627, %f495;
	fma.rn.f32 	%f648, %f640, %f629, %f496;
	st.local.v4.f32 	[%rd1+144], {%f645, %f646, %f647, %f648};
	ld.shared.f32 	%f649, [%r61+776];
	fma.rn.f32 	%f650, %f649, %f615, %f498;
	fma.rn.f32 	%f651, %f649, %f617, %f499;
	fma.rn.f32 	%f652, %f649, %f619, %f500;
	fma.rn.f32 	%f653, %f649, %f621, %f501;
	st.local.v4.f32 	[%rd1+192], {%f650, %f651, %f652, %f653};
	fma.rn.f32 	%f654, %f649, %f623, %f502;
	fma.rn.f32 	%f655, %f649, %f625, %f503;
	fma.rn.f32 	%f656, %f649, %f627, %f504;
	fma.rn.f32 	%f657, %f649, %f629, %f505;
	st.local.v4.f32 	[%rd1+208], {%f654, %f655, %f656, %f657};
	ld.shared.f32 	%f658, [%r61+1032];
	fma.rn.f32 	%f659, %f658, %f615, %f507;
	fma.rn.f32 	%f660, %f658, %f617, %f508;
	fma.rn.f32 	%f661, %f658, %f619, %f509;
	fma.rn.f32 	%f662, %f658, %f621, %f510;
	st.local.v4.f32 	[%rd1+256], {%f659, %f660, %f661, %f662};
	fma.rn.f32 	%f663, %f658, %f623, %f511;
	fma.rn.f32 	%f664, %f658, %f625, %f512;
	fma.rn.f32 	%f665, %f658, %f627, %f513;
	fma.rn.f32 	%f666, %f658, %f629, %f514;
	st.local.v4.f32 	[%rd1+272], {%f663, %f664, %f665, %f666};
	ld.shared.f32 	%f667, [%r61+1288];
	fma.rn.f32 	%f668, %f667, %f615, %f516;
	fma.rn.f32 	%f669, %f667, %f617, %f517;
	fma.rn.f32 	%f670, %f667, %f619, %f518;
	fma.rn.f32 	%f671, %f667, %f621, %f519;
	st.local.v4.f32 	[%rd1+320], {%f668, %f669, %f670, %f671};
	fma.rn.f32 	%f672, %f667, %f623, %f520;
	fma.rn.f32 	%f673, %f667, %f625, %f521;
	fma.rn.f32 	%f674, %f667, %f627, %f522;
	fma.rn.f32 	%f675, %f667, %f629, %f523;
	st.local.v4.f32 	[%rd1+336], {%f672, %f673, %f674, %f675};
	ld.shared.f32 	%f676, [%r61+1544];
	fma.rn.f32 	%f677, %f676, %f615, %f525;
	fma.rn.f32 	%f678, %f676, %f617, %f526;
	fma.rn.f32 	%f679, %f676, %f619, %f527;
	fma.rn.f32 	%f680, %f676, %f621, %f528;
	st.local.v4.f32 	[%rd1+384], {%f677, %f678, %f679, %f680};
	fma.rn.f32 	%f681, %f676, %f623, %f529;
	fma.rn.f32 	%f682, %f676, %f625, %f530;
	fma.rn.f32 	%f683, %f676, %f627, %f531;
	fma.rn.f32 	%f684, %f676, %f629, %f532;
	st.local.v4.f32 	[%rd1+400], {%f681, %f682, %f683, %f684};
	ld.shared.f32 	%f685, [%r61+1800];
	fma.rn.f32 	%f686, %f685, %f615, %f534;
	fma.rn.f32 	%f687, %f685, %f617, %f535;
	fma.rn.f32 	%f688, %f685, %f619, %f536;
	fma.rn.f32 	%f689, %f685, %f621, %f537;
	st.local.v4.f32 	[%rd1+448], {%f686, %f687, %f688, %f689};
	fma.rn.f32 	%f690, %f685, %f623, %f538;
	fma.rn.f32 	%f691, %f685, %f625, %f539;
	fma.rn.f32 	%f692, %f685, %f627, %f540;
	fma.rn.f32 	%f693, %f685, %f629, %f541;
	st.local.v4.f32 	[%rd1+464], {%f690, %f691, %f692, %f693};
	ld.shared.f32 	%f694, [%r61+24];
	fma.rn.f32 	%f695, %f694, %f615, %f543;
	fma.rn.f32 	%f696, %f694, %f617, %f544;
	fma.rn.f32 	%f697, %f694, %f619, %f545;
	fma.rn.f32 	%f698, %f694, %f621, %f546;
	st.local.v4.f32 	[%rd1+32], {%f695, %f696, %f697, %f698};
	fma.rn.f32 	%f699, %f694, %f623, %f547;
	fma.rn.f32 	%f700, %f694, %f625, %f548;
	fma.rn.f32 	%f701, %f694, %f627, %f549;
	fma.rn.f32 	%f702, %f694, %f629, %f550;
	st.local.v4.f32 	[%rd1+48], {%f699, %f700, %f701, %f702};
	ld.shared.f32 	%f703, [%r61+280];
	fma.rn.f32 	%f704, %f703, %f615, %f552;
	fma.rn.f32 	%f705, %f703, %f617, %f553;
	fma.rn.f32 	%f706, %f703, %f619, %f554;
	fma.rn.f32 	%f707, %f703, %f621, %f555;
	st.local.v4.f32 	[%rd1+96], {%f704, %f705, %f706, %f707};
	fma.rn.f32 	%f708, %f703, %f623, %f556;
	fma.rn.f32 	%f709, %f703, %f625, %f557;
	fma.rn.f32 	%f710, %f703, %f627, %f558;
	fma.rn.f32 	%f711, %f703, %f629, %f559;
	st.local.v4.f32 	[%rd1+112], {%f708, %f709, %f710, %f711};
	ld.shared.f32 	%f712, [%r61+536];
	fma.rn.f32 	%f713, %f712, %f615, %f561;
	fma.rn.f32 	%f714, %f712, %f617, %f562;
	fma.rn.f32 	%f715, %f712, %f619, %f563;
	fma.rn.f32 	%f716, %f712, %f621, %f564;
	st.local.v4.f32 	[%rd1+160], {%f713, %f714, %f715, %f716};
	fma.rn.f32 	%f717, %f712, %f623, %f565;
	fma.rn.f32 	%f718, %f712, %f625, %f566;
	fma.rn.f32 	%f719, %f712, %f627, %f567;
	fma.rn.f32 	%f720, %f712, %f629, %f568;
	st.local.v4.f32 	[%rd1+176], {%f717, %f718, %f719, %f720};
	ld.shared.f32 	%f721, [%r61+792];
	fma.rn.f32 	%f722, %f721, %f615, %f570;
	fma.rn.f32 	%f723, %f721, %f617, %f571;
	fma.rn.f32 	%f724, %f721, %f619, %f572;
	fma.rn.f32 	%f725, %f721, %f621, %f573;
	st.local.v4.f32 	[%rd1+224], {%f722, %f723, %f724, %f725};
	fma.rn.f32 	%f726, %f721, %f623, %f574;
	fma.rn.f32 	%f727, %f721, %f625, %f575;
	fma.rn.f32 	%f728, %f721, %f627, %f576;
	fma.rn.f32 	%f729, %f721, %f629, %f577;
	st.local.v4.f32 	[%rd1+240], {%f726, %f727, %f728, %f729};
	ld.shared.f32 	%f730, [%r61+1048];
	fma.rn.f32 	%f731, %f730, %f615, %f579;
	fma.rn.f32 	%f732, %f730, %f617, %f580;
	fma.rn.f32 	%f733, %f730, %f619, %f581;
	fma.rn.f32 	%f734, %f730, %f621, %f582;
	st.local.v4.f32 	[%rd1+288], {%f731, %f732, %f733, %f734};
	fma.rn.f32 	%f735, %f730, %f623, %f583;
	fma.rn.f32 	%f736, %f730, %f625, %f584;
	fma.rn.f32 	%f737, %f730, %f627, %f585;
	fma.rn.f32 	%f738, %f730, %f629, %f586;
	st.local.v4.f32 	[%rd1+304], {%f735, %f736, %f737, %f738};
	ld.shared.f32 	%f739, [%r61+1304];
	fma.rn.f32 	%f740, %f739, %f615, %f588;
	fma.rn.f32 	%f741, %f739, %f617, %f589;
	fma.rn.f32 	%f742, %f739, %f619, %f590;
	fma.rn.f32 	%f743, %f739, %f621, %f591;
	st.local.v4.f32 	[%rd1+352], {%f740, %f741, %f742, %f743};
	fma.rn.f32 	%f744, %f739, %f623, %f592;
	fma.rn.f32 	%f745, %f739, %f625, %f593;
	fma.rn.f32 	%f746, %f739, %f627, %f594;
	fma.rn.f32 	%f747, %f739, %f629, %f595;
	st.local.v4.f32 	[%rd1+368], {%f744, %f745, %f746, %f747};
	ld.shared.f32 	%f748, [%r61+1560];
	fma.rn.f32 	%f749, %f748, %f615, %f597;
	fma.rn.f32 	%f750, %f748, %f617, %f598;
	fma.rn.f32 	%f751, %f748, %f619, %f599;
	fma.rn.f32 	%f752, %f748, %f621, %f600;
	st.local.v4.f32 	[%rd1+416], {%f749, %f750, %f751, %f752};
	fma.rn.f32 	%f753, %f748, %f623, %f601;
	fma.rn.f32 	%f754, %f748, %f625, %f602;
	fma.rn.f32 	%f755, %f748, %f627, %f603;
	fma.rn.f32 	%f756, %f748, %f629, %f604;
	st.local.v4.f32 	[%rd1+432], {%f753, %f754, %f755, %f756};
	ld.shared.f32 	%f757, [%r61+1816];
	fma.rn.f32 	%f758, %f757, %f615, %f606;
	fma.rn.f32 	%f759, %f757, %f617, %f607;
	fma.rn.f32 	%f760, %f757, %f619, %f608;
	fma.rn.f32 	%f761, %f757, %f621, %f609;
	st.local.v4.f32 	[%rd1+480], {%f758, %f759, %f760, %f761};
	fma.rn.f32 	%f762, %f757, %f623, %f610;
	fma.rn.f32 	%f763, %f757, %f625, %f611;
	fma.rn.f32 	%f764, %f757, %f627, %f612;
	fma.rn.f32 	%f765, %f757, %f629, %f613;
	st.local.v4.f32 	[%rd1+496], {%f762, %f763, %f764, %f765};
	ld.shared.f32 	%f766, [%r61+12];
	ld.shared.f32 	%f767, [%r64+480];
	fma.rn.f32 	%f981, %f766, %f767, %f616;
	ld.shared.f32 	%f768, [%r64+484];
	fma.rn.f32 	%f980, %f766, %f768, %f618;
	ld.shared.f32 	%f769, [%r64+488];
	fma.rn.f32 	%f979, %f766, %f769, %f620;
	ld.shared.f32 	%f770, [%r64+492];
	fma.rn.f32 	%f978, %f766, %f770, %f622;
	st.local.v4.f32 	[%rd1], {%f981, %f980, %f979, %f978};
	ld.shared.f32 	%f771, [%r64+496];
	fma.rn.f32 	%f977, %f766, %f771, %f624;
	ld.shared.f32 	%f772, [%r64+500];
	fma.rn.f32 	%f976, %f766, %f772, %f626;
	ld.shared.f32 	%f773, [%r64+504];
	fma.rn.f32 	%f975, %f766, %f773, %f628;
	ld.shared.f32 	%f774, [%r64+508];
	fma.rn.f32 	%f974, %f766, %f774, %f630;
	st.local.v4.f32 	[%rd1+16], {%f977, %f976, %f975, %f974};
	ld.shared.f32 	%f775, [%r61+268];
	fma.rn.f32 	%f973, %f775, %f767, %f632;
	fma.rn.f32 	%f972, %f775, %f768, %f633;
	fma.rn.f32 	%f971, %f775, %f769, %f634;
	fma.rn.f32 	%f970, %f775, %f770, %f635;
	st.local.v4.f32 	[%rd1+64], {%f973, %f972, %f971, %f970};
	fma.rn.f32 	%f969, %f775, %f771, %f636;
	fma.rn.f32 	%f968, %f775, %f772, %f637;
	fma.rn.f32 	%f967, %f775, %f773, %f638;
	fma.rn.f32 	%f966, %f775, %f774, %f639;
	st.local.v4.f32 	[%rd1+80], {%f969, %f968, %f967, %f966};
	ld.shared.f32 	%f776, [%r61+524];
	fma.rn.f32 	%f965, %f776, %f767, %f641;
	fma.rn.f32 	%f964, %f776, %f768, %f642;
	fma.rn.f32 	%f963, %f776, %f769, %f643;
	fma.rn.f32 	%f962, %f776, %f770, %f644;
	st.local.v4.f32 	[%rd1+128], {%f965, %f964, %f963, %f962};
	fma.rn.f32 	%f961, %f776, %f771, %f645;
	fma.rn.f32 	%f960, %f776, %f772, %f646;
	fma.rn.f32 	%f959, %f776, %f773, %f647;
	fma.rn.f32 	%f958, %f776, %f774, %f648;
	st.local.v4.f32 	[%rd1+144], {%f961, %f960, %f959, %f958};
	ld.shared.f32 	%f777, [%r61+780];
	fma.rn.f32 	%f957, %f777, %f767, %f650;
	fma.rn.f32 	%f956, %f777, %f768, %f651;
	fma.rn.f32 	%f955, %f777, %f769, %f652;
	fma.rn.f32 	%f954, %f777, %f770, %f653;
	st.local.v4.f32 	[%rd1+192], {%f957, %f956, %f955, %f954};
	fma.rn.f32 	%f953, %f777, %f771, %f654;
	fma.rn.f32 	%f952, %f777, %f772, %f655;
	fma.rn.f32 	%f951, %f777, %f773, %f656;
	fma.rn.f32 	%f950, %f777, %f774, %f657;
	st.local.v4.f32 	[%rd1+208], {%f953, %f952, %f951, %f950};
	ld.shared.f32 	%f778, [%r61+1036];
	fma.rn.f32 	%f949, %f778, %f767, %f659;
	fma.rn.f32 	%f948, %f778, %f768, %f660;
	fma.rn.f32 	%f947, %f778, %f769, %f661;
	fma.rn.f32 	%f946, %f778, %f770, %f662;
	st.local.v4.f32 	[%rd1+256], {%f949, %f948, %f947, %f946};
	fma.rn.f32 	%f945, %f778, %f771, %f663;
	fma.rn.f32 	%f944, %f778, %f772, %f664;
	fma.rn.f32 	%f943, %f778, %f773, %f665;
	fma.rn.f32 	%f942, %f778, %f774, %f666;
	st.local.v4.f32 	[%rd1+272], {%f945, %f944, %f943, %f942};
	ld.shared.f32 	%f779, [%r61+1292];
	fma.rn.f32 	%f941, %f779, %f767, %f668;
	fma.rn.f32 	%f940, %f779, %f768, %f669;
	fma.rn.f32 	%f939, %f779, %f769, %f670;
	fma.rn.f32 	%f938, %f779, %f770, %f671;
	st.local.v4.f32 	[%rd1+320], {%f941, %f940, %f939, %f938};
	fma.rn.f32 	%f937, %f779, %f771, %f672;
	fma.rn.f32 	%f936, %f779, %f772, %f673;
	fma.rn.f32 	%f935, %f779, %f773, %f674;
	fma.rn.f32 	%f934, %f779, %f774, %f675;
	st.local.v4.f32 	[%rd1+336], {%f937, %f936, %f935, %f934};
	ld.shared.f32 	%f780, [%r61+1548];
	fma.rn.f32 	%f933, %f780, %f767, %f677;
	fma.rn.f32 	%f932, %f780, %f768, %f678;
	fma.rn.f32 	%f931, %f780, %f769, %f679;
	fma.rn.f32 	%f930, %f780, %f770, %f680;
	st.local.v4.f32 	[%rd1+384], {%f933, %f932, %f931, %f930};
	fma.rn.f32 	%f929, %f780, %f771, %f681;
	fma.rn.f32 	%f928, %f780, %f772, %f682;
	fma.rn.f32 	%f927, %f780, %f773, %f683;
	fma.rn.f32 	%f926, %f780, %f774, %f684;
	st.local.v4.f32 	[%rd1+400], {%f929, %f928, %f927, %f926};
	ld.shared.f32 	%f781, [%r61+1804];
	fma.rn.f32 	%f925, %f781, %f767, %f686;
	fma.rn.f32 	%f924, %f781, %f768, %f687;
	fma.rn.f32 	%f923, %f781, %f769, %f688;
	fma.rn.f32 	%f922, %f781, %f770, %f689;
	st.local.v4.f32 	[%rd1+448], {%f925, %f924, %f923, %f922};
	fma.rn.f32 	%f921, %f781, %f771, %f690;
	fma.rn.f32 	%f920, %f781, %f772, %f691;
	fma.rn.f32 	%f919, %f781, %f773, %f692;
	fma.rn.f32 	%f918, %f781, %f774, %f693;
	st.local.v4.f32 	[%rd1+464], {%f921, %f920, %f919, %f918};
	ld.shared.f32 	%f782, [%r61+28];
	fma.rn.f32 	%f917, %f782, %f767, %f695;
	fma.rn.f32 	%f916, %f782, %f768, %f696;
	fma.rn.f32 	%f915, %f782, %f769, %f697;
	fma.rn.f32 	%f914, %f782, %f770, %f698;
	st.local.v4.f32 	[%rd1+32], {%f917, %f916, %f915, %f914};
	fma.rn.f32 	%f913, %f782, %f771, %f699;
	fma.rn.f32 	%f912, %f782, %f772, %f700;
	fma.rn.f32 	%f911, %f782, %f773, %f701;
	fma.rn.f32 	%f910, %f782, %f774, %f702;
	st.local.v4.f32 	[%rd1+48], {%f913, %f912, %f911, %f910};
	ld.shared.f32 	%f783, [%r61+284];
	fma.rn.f32 	%f909, %f783, %f767, %f704;
	fma.rn.f32 	%f908, %f783, %f768, %f705;
	fma.rn.f32 	%f907, %f783, %f769, %f706;
	fma.rn.f32 	%f906, %f783, %f770, %f707;
	st.local.v4.f32 	[%rd1+96], {%f909, %f908, %f907, %f906};
	fma.rn.f32 	%f905, %f783, %f771, %f708;
	fma.rn.f32 	%f904, %f783, %f772, %f709;
	fma.rn.f32 	%f903, %f783, %f773, %f710;
	fma.rn.f32 	%f902, %f783, %f774, %f711;
	st.local.v4.f32 	[%rd1+112], {%f905, %f904, %f903, %f902};
	ld.shared.f32 	%f784, [%r61+540];
	fma.rn.f32 	%f901, %f784, %f767, %f713;
	fma.rn.f32 	%f900, %f784, %f768, %f714;
	fma.rn.f32 	%f899, %f784, %f769, %f715;
	fma.rn.f32 	%f898, %f784, %f770, %f716;
	st.local.v4.f32 	[%rd1+160], {%f901, %f900, %f899, %f898};
	fma.rn.f32 	%f897, %f784, %f771, %f717;
	fma.rn.f32 	%f896, %f784, %f772, %f718;
	fma.rn.f32 	%f895, %f784, %f773, %f719;
	fma.rn.f32 	%f894, %f784, %f774, %f720;
	st.local.v4.f32 	[%rd1+176], {%f897, %f896, %f895, %f894};
	ld.shared.f32 	%f785, [%r61+796];
	fma.rn.f32 	%f893, %f785, %f767, %f722;
	fma.rn.f32 	%f892, %f785, %f768, %f723;
	fma.rn.f32 	%f891, %f785, %f769, %f724;
	fma.rn.f32 	%f890, %f785, %f770, %f725;
	st.local.v4.f32 	[%rd1+224], {%f893, %f892, %f891, %f890};
	fma.rn.f32 	%f889, %f785, %f771, %f726;
	fma.rn.f32 	%f888, %f785, %f772, %f727;
	fma.rn.f32 	%f887, %f785, %f773, %f728;
	fma.rn.f32 	%f886, %f785, %f774, %f729;
	st.local.v4.f32 	[%rd1+240], {%f889, %f888, %f887, %f886};
	ld.shared.f32 	%f786, [%r61+1052];
	fma.rn.f32 	%f885, %f786, %f767, %f731;
	fma.rn.f32 	%f884, %f786, %f768, %f732;
	fma.rn.f32 	%f883, %f786, %f769, %f733;
	fma.rn.f32 	%f882, %f786, %f770, %f734;
	st.local.v4.f32 	[%rd1+288], {%f885, %f884, %f883, %f882};
	fma.rn.f32 	%f881, %f786, %f771, %f735;
	fma.rn.f32 	%f880, %f786, %f772, %f736;
	fma.rn.f32 	%f879, %f786, %f773, %f737;
	fma.rn.f32 	%f878, %f786, %f774, %f738;
	st.local.v4.f32 	[%rd1+304], {%f881, %f880, %f879, %f878};
	ld.shared.f32 	%f787, [%r61+1308];
	fma.rn.f32 	%f877, %f787, %f767, %f740;
	fma.rn.f32 	%f876, %f787, %f768, %f741;
	fma.rn.f32 	%f875, %f787, %f769, %f742;
	fma.rn.f32 	%f874, %f787, %f770, %f743;
	st.local.v4.f32 	[%rd1+352], {%f877, %f876, %f875, %f874};
	fma.rn.f32 	%f873, %f787, %f771, %f744;
	fma.rn.f32 	%f872, %f787, %f772, %f745;
	fma.rn.f32 	%f871, %f787, %f773, %f746;
	fma.rn.f32 	%f870, %f787, %f774, %f747;
	st.local.v4.f32 	[%rd1+368], {%f873, %f872, %f871, %f870};
	ld.shared.f32 	%f788, [%r61+1564];
	fma.rn.f32 	%f869, %f788, %f767, %f749;
	fma.rn.f32 	%f868, %f788, %f768, %f750;
	fma.rn.f32 	%f867, %f788, %f769, %f751;
	fma.rn.f32 	%f866, %f788, %f770, %f752;
	st.local.v4.f32 	[%rd1+416], {%f869, %f868, %f867, %f866};
	fma.rn.f32 	%f865, %f788, %f771, %f753;
	fma.rn.f32 	%f864, %f788, %f772, %f754;
	fma.rn.f32 	%f863, %f788, %f773, %f755;
	fma.rn.f32 	%f862, %f788, %f774, %f756;
	st.local.v4.f32 	[%rd1+432], {%f865, %f864, %f863, %f862};
	ld.shared.f32 	%f789, [%r61+1820];
	fma.rn.f32 	%f861, %f789, %f767, %f758;
	fma.rn.f32 	%f860, %f789, %f768, %f759;
	fma.rn.f32 	%f859, %f789, %f769, %f760;
	fma.rn.f32 	%f858, %f789, %f770, %f761;
	st.local.v4.f32 	[%rd1+480], {%f861, %f860, %f859, %f858};
	fma.rn.f32 	%f857, %f789, %f771, %f762;
	fma.rn.f32 	%f856, %f789, %f772, %f763;
	fma.rn.f32 	%f855, %f789, %f773, %f764;
	fma.rn.f32 	%f854, %f789, %f774, %f765;
	st.local.v4.f32 	[%rd1+496], {%f857, %f856, %f855, %f854};
	add.s32 	%r81, %r81, 320;
	add.s32 	%r80, %r80, 320;
	add.s32 	%r79, %r79, 320;
	add.s32 	%r78, %r78, 320;
	add.s32 	%r77, %r77, 320;
	add.s64 	%rd38, %rd38, 16;
	setp.ne.s32 	%p4, %r81, 16001;
	@%p4 bra 	$L__BB0_1;
	ld.param.u64 	%rd37, [my_kernel_kernel0_param_4];
	ld.param.u64 	%rd36, [my_kernel_kernel0_param_3];
	ld.param.u64 	%rd35, [my_kernel_kernel0_param_2];
	shl.b16 	%rs38, %rs3, 3;
	cvt.u32.u16 	%r66, %rs38;
	mov.u32 	%r67, %ctaid.x;
	mad.lo.s32 	%r68, %r67, 40, %r66;
	mov.b16 	%rs39, 10240;
	mov.b32 	%r69, {%rs39, %rs2};
	prmt.b32 	%r70, %r71, %r72, 0x3340U;
	cvt.u32.u16 	%r73, %rs1;
	prmt.b32 	%r74, %r73, 65440, 0x3340U;
	prmt.b32 	%r75, %r74, %r70, 0x5410U;
	mov.b32 	%r83, 0;
	dp2a.lo.u32.u32 	%r76, %r69, %r75, %r83;
	cvta.to.global.u64 	%rd28, %rd36;
	mul.wide.u32 	%rd29, %r68, 4;
	add.s64 	%rd30, %rd28, %rd29;
	ld.global.nc.f32 	%f257, [%rd30];
	ld.global.nc.f32 	%f258, [%rd30+4];
	ld.global.nc.f32 	%f259, [%rd30+8];
	ld.global.nc.f32 	%f260, [%rd30+12];
	ld.global.nc.f32 	%f261, [%rd30+16];
	ld.global.nc.f32 	%f262, [%rd30+20];
	ld.global.nc.f32 	%f263, [%rd30+24];
	ld.global.nc.f32 	%f264, [%rd30+28];
	add.s32 	%r82, %r68, %r76;
	cvta.to.global.u64 	%rd6, %rd37;
	cvta.to.global.u64 	%rd7, %rd35;
$L__BB0_8:
	ld.local.v4.f32 	{%f790, %f791, %f792, %f793}, [%rd39+-32];
	add.f32 	%f794, %f790, %f257;
	mul.wide.u32 	%rd31, %r82, 4;
	add.s64 	%rd32, %rd6, %rd31;
	ld.global.nc.f32 	%f795, [%rd32];
	add.f32 	%f796, %f794, %f795;
	add.s64 	%rd33, %rd7, %rd31;
	st.global.f32 	[%rd33], %f796;
	add.f32 	%f797, %f791, %f258;
	ld.global.nc.f32 	%f798, [%rd32+4];
	add.f32 	%f799, %f797, %f798;
	st.global.f32 	[%rd33+4], %f799;
	add.f32 	%f800, %f792, %f259;
	ld.global.nc.f32 	%f801, [%rd32+8];
	add.f32 	%f802, %f800, %f801;
	st.global.f32 	[%rd33+8], %f802;
	add.f32 	%f803, %f793, %f260;
	ld.global.nc.f32 	%f804, [%rd32+12];
	add.f32 	%f805, %f803, %f804;
	st.global.f32 	[%rd33+12], %f805;
	ld.local.v4.f32 	{%f806, %f807, %f808, %f809}, [%rd39+-16];
	add.f32 	%f810, %f806, %f261;
	ld.global.nc.f32 	%f811, [%rd32+16];
	add.f32 	%f812, %f810, %f811;
	st.global.f32 	[%rd33+16], %f812;
	add.f32 	%f813, %f807, %f262;
	ld.global.nc.f32 	%f814, [%rd32+20];
	add.f32 	%f815, %f813, %f814;
	st.global.f32 	[%rd33+20], %f815;
	add.f32 	%f816, %f808, %f263;
	ld.global.nc.f32 	%f817, [%rd32+24];
	add.f32 	%f818, %f816, %f817;
	st.global.f32 	[%rd33+24], %f818;
	add.f32 	%f819, %f809, %f264;
	ld.global.nc.f32 	%f820, [%rd32+28];
	add.f32 	%f821, %f819, %f820;
	st.global.f32 	[%rd33+28], %f821;
	ld.local.v4.f32 	{%f822, %f823, %f824, %f825}, [%rd39];
	add.f32 	%f826, %f822, %f257;
	ld.global.nc.f32 	%f827, [%rd32+320];
	add.f32 	%f828, %f826, %f827;
	st.global.f32 	[%rd33+320], %f828;
	add.f32 	%f829, %f823, %f258;
	ld.global.nc.f32 	%f830, [%rd32+324];
	add.f32 	%f831, %f829, %f830;
	st.global.f32 	[%rd33+324], %f831;
	add.f32 	%f832, %f824, %f259;
	ld.global.nc.f32 	%f833, [%rd32+328];
	add.f32 	%f834, %f832, %f833;
	st.global.f32 	[%rd33+328], %f834;
	add.f32 	%f835, %f825, %f260;
	ld.global.nc.f32 	%f836, [%rd32+332];
	add.f32 	%f837, %f835, %f836;
	st.global.f32 	[%rd33+332], %f837;
	ld.local.v4.f32 	{%f838, %f839, %f840, %f841}, [%rd39+16];
	add.f32 	%f842, %f838, %f261;
	ld.global.nc.f32 	%f843, [%rd32+336];
	add.f32 	%f844, %f842, %f843;
	st.global.f32 	[%rd33+336], %f844;
	add.f32 	%f845, %f839, %f262;
	ld.global.nc.f32 	%f846, [%rd32+340];
	add.f32 	%f847, %f845, %f846;
	st.global.f32 	[%rd33+340], %f847;
	add.f32 	%f848, %f840, %f263;
	ld.global.nc.f32 	%f849, [%rd32+344];
	add.f32 	%f850, %f848, %f849;
	st.global.f32 	[%rd33+344], %f850;
	add.f32 	%f851, %f841, %f264;
	ld.global.nc.f32 	%f852, [%rd32+348];
	add.f32 	%f853, %f851, %f852;
	st.global.f32 	[%rd33+348], %f853;
	add.s32 	%r83, %r83, 1;
	add.s32 	%r82, %r82, 1280;
	add.s64 	%rd39, %rd39, 64;
	setp.ne.s32 	%p5, %r83, 8;
	@%p5 bra 	$L__BB0_8;
	ret;

}


// ===== COMPILED SASS (sm_100) =====

	.target	sm_100

	.elftype	@"ET_EXEC"


//--------------------- .note.nv.tkinfo           --------------------------
	.section	.note.nv.tkinfo,"",@"SHT_NOTE"
	.sectionflags	@"SHF_NOTE_NV_TKINFO"
	.tkinfo
        /*0018*/ 	.word	0x00000002
        /*0030*/ 	.string	""
        /*0030*/ 	.string	"ptxas"
        /*0030*/ 	.string	"Cuda compilation tools, release 13.0, V13.0.88"
        /*0030*/ 	.string	"Build cuda_13.0.r13.0/compiler.36424714_0"
        /*0030*/ 	.string	"-arch sm_100 -m 64 "



//--------------------- .note.nv.cuinfo           --------------------------
	.section	.note.nv.cuinfo,"",@"SHT_NOTE"
	.sectionflags	@"SHF_NOTE_NV_CUINFO"
        /*0018*/ 	.short	0x0002
        /*001a*/ 	.short	0x0064
        /*001c*/ 	.short	0x0082
	.zero		2


//--------------------- .nv.info                  --------------------------
	.section	.nv.info,"",@"SHT_CUDA_INFO"
	.align	4


	//----- nvinfo : EIATTR_REGCOUNT
	.align		4
        /*0000*/ 	.byte	0x04, 0x2f
        /*0002*/ 	.short	(.L_1 - .L_0)
	.align		4
.L_0:
        /*0004*/ 	.word	index@(my_kernel_kernel0)
        /*0008*/ 	.word	0x000000da


	//----- nvinfo : EIATTR_FRAME_SIZE
	.align		4
.L_1:
        /*000c*/ 	.byte	0x04, 0x11
        /*000e*/ 	.short	(.L_3 - .L_2)
	.align		4
.L_2:
        /*0010*/ 	.word	index@(my_kernel_kernel0)
        /*0014*/ 	.word	0x00000200


	//----- nvinfo : EIATTR_MIN_STACK_SIZE
	.align		4
.L_3:
        /*0018*/ 	.byte	0x04, 0x12
        /*001a*/ 	.short	(.L_5 - .L_4)
	.align		4
.L_4:
        /*001c*/ 	.word	index@(my_kernel_kernel0)
        /*0020*/ 	.word	0x00000200
.L_5:


//--------------------- .nv.compat                --------------------------
	.section	.nv.compat,"",@"SHT_CUDA_COMPAT_INFO"
	.align	4
        /*0000*/ 	.byte	0x02, 0x09, 0x00, 0x00, 0x02, 0x02, 0x01, 0x00, 0x02, 0x05, 0x05, 0x00, 0x03, 0x07, 0x01, 0x01
        /*0010*/ 	.byte	0x02, 0x03, 0x00, 0x00, 0x02, 0x06, 0x01, 0x00, 0x04, 0x0b, 0x08, 0x00, 0x09, 0x00, 0x00, 0x00
        /*0020*/ 	.byte	0x00, 0x00, 0x00, 0x00


//--------------------- .nv.info.my_kernel_kernel0 --------------------------
	.section	.nv.info.my_kernel_kernel0,"",@"SHT_CUDA_INFO"
	.sectionflags	@""
	.align	4


	//----- nvinfo : EIATTR_CUDA_API_VERSION
	.align		4
        /*0000*/ 	.byte	0x04, 0x37
        /*0002*/ 	.short	(.L_7 - .L_6)
.L_6:
        /*0004*/ 	.word	0x00000082


	//----- nvinfo : EIATTR_KPARAM_INFO
	.align		4
.L_7:
        /*0008*/ 	.byte	0x04, 0x17
        /*000a*/ 	.short	(.L_9 - .L_8)
.L_8:
        /*000c*/ 	.word	0x00000000
        /*0010*/ 	.short	0x0004
        /*0012*/ 	.short	0x0020
        /*0014*/ 	.byte	0x00, 0xf5, 0x21, 0x00


	//----- nvinfo : EIATTR_KPARAM_INFO
	.align		4
.L_9:
        /*0018*/ 	.byte	0x04, 0x17
        /*001a*/ 	.short	(.L_11 - .L_10)
.L_10:
        /*001c*/ 	.word	0x00000000
        /*0020*/ 	.short	0x0003
        /*0022*/ 	.short	0x0018
        /*0024*/ 	.byte	0x00, 0xf5, 0x21, 0x00


	//----- nvinfo : EIATTR_KPARAM_INFO
	.align		4
.L_11:
        /*0028*/ 	.byte	0x04, 0x17
        /*002a*/ 	.short	(.L_13 - .L_12)
.L_12:
        /*002c*/ 	.word	0x00000000
        /*0030*/ 	.short	0x0002
        /*0032*/ 	.short	0x0010
        /*0034*/ 	.byte	0x00, 0xf5, 0x21, 0x00


	//----- nvinfo : EIATTR_KPARAM_INFO
	.align		4
.L_13:
        /*0038*/ 	.byte	0x04, 0x17
        /*003a*/ 	.short	(.L_15 - .L_14)
.L_14:
        /*003c*/ 	.word	0x00000000
        /*0040*/ 	.short	0x0001
        /*0042*/ 	.short	0x0008
        /*0044*/ 	.byte	0x00, 0xf5, 0x21, 0x00


	//----- nvinfo : EIATTR_KPARAM_INFO
	.align		4
.L_15:
        /*0048*/ 	.byte	0x04, 0x17
        /*004a*/ 	.short	(.L_17 - .L_16)
.L_16:
        /*004c*/ 	.word	0x00000000
        /*0050*/ 	.short	0x0000
        /*0052*/ 	.short	0x0000
        /*0054*/ 	.byte	0x00, 0xf5, 0x21, 0x00


	//----- nvinfo : EIATTR_SPARSE_MMA_MASK
	.align		4
.L_17:
        /*0058*/ 	.byte	0x03, 0x50
        /*005a*/ 	.short	0x0000


	//----- nvinfo : EIATTR_MAXREG_COUNT
	.align		4
        /*005c*/ 	.byte	0x03, 0x1b
        /*005e*/ 	.short	0x00ff


	//----- nvinfo : EIATTR_NUM_BARRIERS
	.align		4
        /*0060*/ 	.byte	0x02, 0x4c
        /*0062*/ 	.byte	0x01
	.zero		1


	//----- nvinfo : EIATTR_MERCURY_ISA_VERSION
	.align		4
        /*0064*/ 	.byte	0x03, 0x5f
        /*0066*/ 	.short	0x0101


	//----- nvinfo : EIATTR_VRC_CTA_INIT_COUNT
	.align		4
        /*0068*/ 	.byte	0x02, 0x4a
	.zero		1
	.zero		1


	//----- nvinfo : EIATTR_EXIT_INSTR_OFFSETS
	.align		4
        /*006c*/ 	.byte	0x04, 0x1c
        /*006e*/ 	.short	(.L_19 - .L_18)


	//   ....[0]....
.L_18:
        /*0070*/ 	.word	0x00004250


	//----- nvinfo : EIATTR_CRS_STACK_SIZE
	.align		4
.L_19:
        /*0074*/ 	.byte	0x04, 0x1e
        /*0076*/ 	.short	(.L_21 - .L_20)
.L_20:
        /*0078*/ 	.word	0x00000000


	//----- nvinfo : EIATTR_CBANK_PARAM_SIZE
	.align		4
.L_21:
        /*007c*/ 	.byte	0x03, 0x19
        /*007e*/ 	.short	0x0028


	//----- nvinfo : EIATTR_PARAM_CBANK
	.align		4
        /*0080*/ 	.byte	0x04, 0x0a
        /*0082*/ 	.short	(.L_23 - .L_22)
	.align		4
.L_22:
        /*0084*/ 	.word	index@(.nv.constant0.my_kernel_kernel0)
        /*0088*/ 	.short	0x0380
        /*008a*/ 	.short	0x0028


	//----- nvinfo : EIATTR_SW_WAR
	.align		4
.L_23:
        /*008c*/ 	.byte	0x04, 0x36
        /*008e*/ 	.short	(.L_25 - .L_24)
.L_24:
        /*0090*/ 	.word	0x00000008
.L_25:


//--------------------- .nv.callgraph             --------------------------
	.section	.nv.callgraph,"",@"SHT_CUDA_CALLGRAPH"
	.align	4
	.sectionentsize	8
	.align		4
        /*0000*/ 	.word	0x00000000
	.align		4
        /*0004*/ 	.word	0xffffffff
	.align		4
        /*0008*/ 	.word	0x00000000
	.align		4
        /*000c*/ 	.word	0xfffffffe
	.align		4
        /*0010*/ 	.word	0x00000000
	.align		4
        /*0014*/ 	.word	0xfffffffd
	.align		4
        /*0018*/ 	.word	0x00000000
	.align		4
        /*001c*/ 	.word	0xfffffffc


//--------------------- .text.my_kernel_kernel0   --------------------------
	.section	.text.my_kernel_kernel0,"ax",@progbits
	.align	128
        .global         my_kernel_kernel0
        .type           my_kernel_kernel0,@function
        .size           my_kernel_kernel0,(.L_x_10 - my_kernel_kernel0)
        .other          my_kernel_kernel0,@"STO_CUDA_ENTRY STV_DEFAULT"
my_kernel_kernel0:
.text.my_kernel_kernel0:
[----:B------:R-:W0:Y:S01]  /*0000*/  LDC R1, c[0x0][0x37c] ;  /* 0x0000df00ff017b82 */ /* 0x000e220000000800 */
[----:B------:R-:W1:Y:S07]  /*0010*/  S2R R13, SR_TID.X ;  /* 0x00000000000d7919 */ /* 0x000e6e0000002100 */
[----:B------:R-:W2:Y:S01]  /*0020*/  S2UR UR6, SR_CgaCtaId ;  /* 0x00000000000679c3 */ /* 0x000ea20000008800 */
[----:B0-----:R-:W-:Y:S01]  /*0030*/  IADD3 R1, PT, PT, R1, -0x200, RZ ;  /* 0xfffffe0001017810 */ /* 0x001fe20007ffe0ff */
[----:B------:R-:W-:Y:S01]  /*0040*/  UMOV UR4, 0x400 ;  /* 0x0000040000047882 */ /* 0x000fe20000000000 */
[----:B------:R-:W0:Y:S01]  /*0050*/  S2R R5, SR_CTAID.X ;  /* 0x0000000000057919 */ /* 0x000e220000002500 */
[----:B------:R-:W-:Y:S01]  /*0060*/  UIADD3 UR5, UPT, UPT, UR4, 0x1000, URZ ;  /* 0x0000100004057890 */ /* 0x000fe2000fffe0ff */
[----:B------:R-:W-:-:S02]  /*0070*/  CS2R R206, SRZ ;  /* 0x0000000000ce7805 */ /* 0x000fc4000001ff00 */
[----:B------:R-:W-:Y:S01]  /*0080*/  CS2R R204, SRZ ;  /* 0x0000000000cc7805 */ /* 0x000fe2000001ff00 */
[----:B------:R3:W-:Y:S01]  /*0090*/  STL.128 [R1], RZ ;  /* 0x000000ff01007387 */ /* 0x0007e20000100c00 */
[----:B------:R-:W-:Y:S02]  /*00a0*/  CS2R R86, SRZ ;  /* 0x0000000000567805 */ /* 0x000fe4000001ff00 */
[----:B------:R-:W-:Y:S02]  /*00b0*/  CS2R R84, SRZ ;  /* 0x0000000000547805 */ /* 0x000fe4000001ff00 */
[----:B------:R-:W-:Y:S01]  /*00c0*/  CS2R R18, SRZ ;  /* 0x0000000000127805 */ /* 0x000fe2000001ff00 */
[----:B------:R3:W-:Y:S01]  /*00d0*/  STL.128 [R1+0x10], RZ ;  /* 0x000010ff01007387 */ /* 0x0007e20000100c00 */
[----:B------:R-:W-:Y:S02]  /*00e0*/  CS2R R16, SRZ ;  /* 0x0000000000107805 */ /* 0x000fe4000001ff00 */
[----:B------:R-:W-:-:S02]  /*00f0*/  CS2R R82, SRZ ;  /* 0x0000000000527805 */ /* 0x000fc4000001ff00 */
[----:B------:R-:W-:Y:S01]  /*0100*/  CS2R R80, SRZ ;  /* 0x0000000000507805 */ /* 0x000fe2000001ff00 */
[----:B------:R3:W-:Y:S01]  /*0110*/  STL.128 [R1+0x40], RZ ;  /* 0x000040ff01007387 */ /* 0x0007e20000100c00 */
        /* <DEDUP_REMOVED lines=8> */
[----:B--2---:R-:W-:Y:S01]  /*01a0*/  ULEA UR4, UR6, UR4, 0x18 ;  /* 0x0000000406047291 */ /* 0x004fe2000f8ec0ff */
[----:B------:R-:W-:Y:S02]  /*01b0*/  CS2R R68, SRZ ;  /* 0x0000000000447805 */ /* 0x000fe4000001ff00 */
[----:B------:R-:W-:Y:S01]  /*01c0*/  CS2R R90, SRZ ;  /* 0x00000000005a7805 */ /* 0x000fe2000001ff00 */
[----:B------:R3:W-:Y:S01]  /*01d0*/  STL.128 [R1+0x90], RZ ;  /* 0x000090ff01007387 */ /* 0x0007e20000100c00 */
[----:B------:R-:W-:Y:S02]  /*01e0*/  CS2R R88, SRZ ;  /* 0x0000000000587805 */ /* 0x000fe4000001ff00 */
[----:B------:R-:W-:Y:S02]  /*01f0*/  CS2R R66, SRZ ;  /* 0x0000000000427805 */ /* 0x000fe4000001ff00 */
[----:B------:R-:W-:-:S02]  /*0200*/  CS2R R64, SRZ ;  /* 0x0000000000407805 */ /* 0x000fc4000001ff00 */
[C---:B-1----:R-:W-:Y:S01]  /*0210*/  LOP3.LUT R0, R13.reuse, 0xff, RZ, 0xc0, !PT ;  /* 0x000000ff0d007812 */ /* 0x042fe200078ec0ff */
[----:B------:R3:W-:Y:S01]  /*0220*/  STL.128 [R1+0xc0], RZ ;  /* 0x0000c0ff01007387 */ /* 0x0007e20000100c00 */
[C---:B------:R-:W-:Y:S02]  /*0230*/  SHF.L.U32 R4, R13.reuse, 0x2, RZ ;  /* 0x000000020d047819 */ /* 0x040fe400000006ff */
[----:B------:R-:W-:Y:S02]  /*0240*/  CS2R R98, SRZ ;  /* 0x0000000000627805 */ /* 0x000fe4000001ff00 */
[----:B------:R-:W-:Y:S01]  /*0250*/  LOP3.LUT R8, R13, 0xffff, RZ, 0xc0, !PT ;  /* 0x0000ffff0d087812 */ /* 0x000fe200078ec0ff */
[----:B------:R-:W-:Y:S01]  /*0260*/  IMAD R0, R0, 0xcd, RZ ;  /* 0x000000cd00007824 */ /* 0x000fe200078e02ff */
[----:B------:R-:W-:Y:S01]  /*0270*/  IADD3 R3, PT, PT, R4, 0x2, RZ ;  /* 0x0000000204037810 */ /* 0x000fe20007ffe0ff */
[----:B0-----:R-:W-:Y:S01]  /*0280*/  IMAD R5, R5, 0x28, RZ ;  /* 0x0000002805057824 */ /* 0x001fe200078e02ff */
[----:B------:R3:W-:Y:S01]  /*0290*/  STL.128 [R1+0xd0], RZ ;  /* 0x0000d0ff01007387 */ /* 0x0007e20000100c00 */
[C---:B------:R-:W-:Y:S01]  /*02a0*/  IMAD R7, R8.reuse, 0x667, RZ ;  /* 0x0000066708077824 */ /* 0x040fe200078e02ff */
[----:B------:R-:W-:Y:S01]  /*02b0*/  SHF.R.U32.HI R0, RZ, 0xb, R0 ;  /* 0x0000000bff007819 */ /* 0x000fe20000011600 */
[----:B------:R-:W-:Y:S01]  /*02c0*/  IMAD R8, R8, 0x3334, RZ ;  /* 0x0000333408087824 */ /* 0x000fe200078e02ff */
[----:B------:R-:W-:Y:S01]  /*02d0*/  LOP3.LUT R3, R3, 0xfe, RZ, 0xc0, !PT ;  /* 0x000000fe03037812 */ /* 0x000fe200078ec0ff */
[----:B------:R3:W-:Y:S01]  /*02e0*/  STL.128 [R1+0x100], RZ ;  /* 0x000100ff01007387 */ /* 0x0007e20000100c00 */
[C---:B------:R-:W-:Y:S01]  /*02f0*/  PRMT R2, R0.reuse, 0x9910, RZ ;  /* 0x0000991000027816 */ /* 0x040fe200000000ff */
[----:B------:R-:W-:Y:S01]  /*0300*/  IMAD R211, R0, 0x50, R5 ;  /* 0x0000005000d37824 */ /* 0x000fe200078e0205 */
[----:B------:R-:W-:Y:S01]  /*0310*/  SHF.R.U32.HI R7, RZ, 0x10, R7 ;  /* 0x00000010ff077819 */ /* 0x000fe20000011607 */
[----:B------:R-:W-:Y:S01]  /*0320*/  IMAD R6, R3, 0xcd, RZ ;  /* 0x000000cd03067824 */ /* 0x000fe200078e02ff */
[----:B------:R-:W-:Y:S01]  /*0330*/  IADD3 R0, PT, PT, R4, 0x1, RZ ;  /* 0x0000000104007810 */ /* 0x000fe20007ffe0ff */
[----:B------:R-:W-:Y:S01]  /*0340*/  IMAD R2, R2, 0xa, RZ ;  /* 0x0000000a02027824 */ /* 0x000fe200078e02ff */
[----:B------:R-:W-:Y:S01]  /*0350*/  IADD3 R4, PT, PT, R4, 0x3, RZ ;  /* 0x0000000304047810 */ /* 0x000fe20007ffe0ff */
[----:B------:R3:W-:Y:S01]  /*0360*/  STL.128 [R1+0x110], RZ ;  /* 0x000110ff01007387 */ /* 0x0007e20000100c00 */
[----:B------:R-:W-:-:S02]  /*0370*/  SHF.R.U32.HI R6, RZ, 0xd, R6 ;  /* 0x0000000dff067819 */ /* 0x000fc40000011606 */
[----:B------:R-:W-:Y:S02]  /*0380*/  CS2R R96, SRZ ;  /* 0x0000000000607805 */ /* 0x000fe4000001ff00 */
[----:B------:R-:W-:Y:S01]  /*0390*/  IADD3 R2, PT, PT, RZ, -R2, RZ ;  /* 0x80000002ff027210 */ /* 0x000fe20007ffe0ff */
[----:B------:R3:W-:Y:S01]  /*03a0*/  STL.128 [R1+0x140], RZ ;  /* 0x000140ff01007387 */ /* 0x0007e20000100c00 */
[----:B------:R-:W-:Y:S02]  /*03b0*/  PRMT R9, R7, 0x9910, RZ ;  /* 0x0000991007097816 */ /* 0x000fe400000000ff */
[----:B------:R-:W-:Y:S02]  /*03c0*/  CS2R R62, SRZ ;  /* 0x00000000003e7805 */ /* 0x000fe4000001ff00 */
[----:B------:R-:W-:Y:S01]  /*03d0*/  PRMT R2, R2, 0x7710, RZ ;  /* 0x0000771002027816 */ /* 0x000fe200000000ff */
[----:B------:R3:W-:Y:S01]  /*03e0*/  STL.128 [R1+0x150], RZ ;  /* 0x000150ff01007387 */ /* 0x0007e20000100c00 */
[----:B------:R-:W-:-:S02]  /*03f0*/  SHF.R.U32.HI R8, RZ, 0x10, R8 ;  /* 0x00000010ff087819 */ /* 0x000fc40000011608 */
[----:B------:R-:W-:Y:S02]  /*0400*/  CS2R R60, SRZ ;  /* 0x00000000003c7805 */ /* 0x000fe4000001ff00 */
[----:B------:R-:W-:Y:S01]  /*0410*/  LOP3.LUT R0, R0, 0xfd, RZ, 0xc0, !PT ;  /* 0x000000fd00007812 */ /* 0x000fe200078ec0ff */
[----:B------:R3:W-:Y:S01]  /*0420*/  STL.128 [R1+0x180], RZ ;  /* 0x000180ff01007387 */ /* 0x0007e20000100c00 */
[C---:B------:R-:W-:Y:S01]  /*0430*/  PRMT R10, R6.reuse, 0x9910, RZ ;  /* 0x00009910060a7816 */ /* 0x040fe200000000ff */
[--C-:B------:R-:W-:Y:S01]  /*0440*/  IMAD R6, R6, 0x50, R5.reuse ;  /* 0x0000005006067824 */ /* 0x100fe200078e0205 */
[----:B------:R-:W-:Y:S01]  /*0450*/  LOP3.LUT R4, R4, 0xff, RZ, 0xc0, !PT ;  /* 0x000000ff04047812 */ /* 0x000fe200078ec0ff */
[----:B------:R-:W-:Y:S01]  /*0460*/  IMAD R0, R0, 0xcd, RZ ;  /* 0x000000cd00007824 */ /* 0x000fe200078e02ff */
[----:B------:R-:W-:Y:S01]  /*0470*/  IADD3 R2, PT, PT, R2, R13, RZ ;  /* 0x0000000d02027210 */ /* 0x000fe20007ffe0ff */
[----:B------:R3:W-:Y:S01]  /*0480*/  STL.128 [R1+0x190], RZ ;  /* 0x000190ff01007387 */ /* 0x0007e20000100c00 */
[----:B------:R-:W-:Y:S01]  /*0490*/  PRMT R11, R8, 0x9910, RZ ;  /* 0x00009910080b7816 */ /* 0x000fe200000000ff */
[----:B------:R-:W-:Y:S01]  /*04a0*/  IMAD R8, R9, 0x28, RZ ;  /* 0x0000002809087824 */ /* 0x000fe200078e02ff */
[----:B------:R-:W-:Y:S01]  /*04b0*/  SHF.L.U32 R2, R2, 0x2, RZ ;  /* 0x0000000202027819 */ /* 0x000fe200000006ff */
[----:B------:R-:W-:Y:S01]  /*04c0*/  IMAD R9, R10, 0x28, RZ ;  /* 0x000000280a097824 */ /* 0x000fe200078e02ff */
[----:B------:R-:W-:Y:S01]  /*04d0*/  SHF.R.U32.HI R0, RZ, 0xd, R0 ;  /* 0x0000000dff007819 */ /* 0x000fe20000011600 */
[----:B------:R-:W-:Y:S01]  /*04e0*/  IMAD R4, R4, 0xcd, RZ ;  /* 0x000000cd04047824 */ /* 0x000fe200078e02ff */
[----:B------:R-:W-:Y:S01]  /*04f0*/  IADD3 R8, PT, PT, RZ, -R8, RZ ;  /* 0x80000008ff087210 */ /* 0x000fe20007ffe0ff */
[----:B------:R3:W-:Y:S01]  /*0500*/  STL.128 [R1+0x1c0], RZ ;  /* 0x0001c0ff01007387 */ /* 0x0007e20000100c00 */
[----:B------:R-:W-:Y:S01]  /*0510*/  IADD3 R9, PT, PT, RZ, -R9, RZ ;  /* 0x80000009ff097210 */ /* 0x000fe20007ffe0ff */
[----:B------:R-:W-:Y:S01]  /*0520*/  IMAD R208, R0, 0x50, R5 ;  /* 0x0000005000d07824 */ /* 0x000fe200078e0205 */
[----:B------:R-:W-:Y:S01]  /*0530*/  LOP3.LUT R2, R2, 0xfc, RZ, 0xc0, !PT ;  /* 0x000000fc02027812 */ /* 0x000fe200078ec0ff */
[----:B------:R3:W-:Y:S01]  /*0540*/  STL.128 [R1+0x1d0], RZ ;  /* 0x0001d0ff01007387 */ /* 0x0007e20000100c00 */
[----:B------:R-:W-:-:S02]  /*0550*/  SHF.R.U32.HI R4, RZ, 0xd, R4 ;  /* 0x0000000dff047819 */ /* 0x000fc40000011604 */
[----:B------:R-:W-:Y:S02]  /*0560*/  CS2R R118, SRZ ;  /* 0x0000000000767805 */ /* 0x000fe4000001ff00 */
[----:B------:R-:W-:Y:S01]  /*0570*/  PRMT R8, R8, 0x7710, RZ ;  /* 0x0000771008087816 */ /* 0x000fe200000000ff */
[----:B------:R3:W-:Y:S01]  /*0580*/  STL.128 [R1+0x20], RZ ;  /* 0x000020ff01007387 */ /* 0x0007e20000100c00 */
[----:B------:R-:W-:Y:S01]  /*0590*/  MOV R10, R11 ;  /* 0x0000000b000a7202 */ /* 0x000fe20000000f00 */
[C---:B------:R-:W-:Y:S01]  /*05a0*/  IMAD R210, R4.reuse, 0x50, R5 ;  /* 0x0000005004d27824 */ /* 0x040fe200078e0205 */
[----:B------:R-:W-:Y:S01]  /*05b0*/  PRMT R9, R9, 0x7710, RZ ;  /* 0x0000771009097816 */ /* 0x000fe200000000ff */
[----:B------:R3:W-:Y:S01]  /*05c0*/  STL.128 [R1+0x30], RZ ;  /* 0x000030ff01007387 */ /* 0x0007e20000100c00 */
[----:B------:R-:W-:Y:S02]  /*05d0*/  PRMT R11, R4, 0x9910, RZ ;  /* 0x00009910040b7816 */ /* 0x000fe400000000ff */
[----:B------:R-:W-:-:S02]  /*05e0*/  CS2R R116, SRZ ;  /* 0x0000000000747805 */ /* 0x000fc4000001ff00 */
[----:B------:R-:W-:Y:S01]  /*05f0*/  IADD3 R211, PT, PT, R2, R211, RZ ;  /* 0x000000d302d37210 */ /* 0x000fe20007ffe0ff */
[----:B------:R3:W-:Y:S01]  /*0600*/  STL.128 [R1+0x60], RZ ;  /* 0x000060ff01007387 */ /* 0x0007e20000100c00 */
[----:B------:R-:W-:Y:S01]  /*0610*/  PRMT R0, R0, 0x9910, RZ ;  /* 0x0000991000007816 */ /* 0x000fe200000000ff */
[----:B------:R-:W0:Y:S01]  /*0620*/  LDC.64 R2, c[0x0][0x380] ;  /* 0x0000e000ff027b82 */ /* 0x000e220000000a00 */
[----:B------:R-:W-:Y:S01]  /*0630*/  IADD3 R4, PT, PT, R8, R13, RZ ;  /* 0x0000000d08047210 */ /* 0x000fe20007ffe0ff */
[----:B------:R3:W-:Y:S01]  /*0640*/  STL.128 [R1+0x70], RZ ;  /* 0x000070ff01007387 */ /* 0x0007e20000100c00 */
[----:B------:R-:W-:Y:S02]  /*0650*/  LEA R5, R13, R9, 0x2 ;  /* 0x000000090d057211 */ /* 0x000fe400078e10ff */
[----:B------:R-:W-:Y:S02]  /*0660*/  CS2R R58, SRZ ;  /* 0x00000000003a7805 */ /* 0x000fe4000001ff00 */
[----:B------:R-:W-:Y:S01]  /*0670*/  MOV R9, R11 ;  /* 0x0000000b00097202 */ /* 0x000fe20000000f00 */
[----:B------:R3:W-:Y:S01]  /*0680*/  STL.128 [R1+0xa0], RZ ;  /* 0x0000a0ff01007387 */ /* 0x0007e20000100c00 */
[----:B------:R-:W-:-:S02]  /*0690*/  MOV R11, R0 ;  /* 0x00000000000b7202 */ /* 0x000fc40000000f00 */
[----:B------:R-:W-:Y:S02]  /*06a0*/  CS2R R56, SRZ ;  /* 0x0000000000387805 */ /* 0x000fe4000001ff00 */
[----:B------:R-:W-:Y:S01]  /*06b0*/  PRMT R8, R4, 0x9910, RZ ;  /* 0x0000991004087816 */ /* 0x000fe200000000ff */
[----:B------:R-:W-:Y:S01]  /*06c0*/  IMAD R4, R9, 0x28, RZ ;  /* 0x0000002809047824 */ /* 0x000fe200078e02ff */
[----:B------:R-:W-:Y:S01]  /*06d0*/  LEA R0, R10, R10, 0x2 ;  /* 0x0000000a0a007211 */ /* 0x000fe200078e10ff */
[----:B------:R3:W-:Y:S01]  /*06e0*/  STL.128 [R1+0xb0], RZ ;  /* 0x0000b0ff01007387 */ /* 0x0007e20000100c00 */
[----:B------:R-:W-:Y:S02]  /*06f0*/  LOP3.LUT R5, R5, 0xfc, RZ, 0xc0, !PT ;  /* 0x000000fc05057812 */ /* 0x000fe400078ec0ff */
[----:B------:R-:W-:Y:S02]  /*0700*/  CS2R R122, SRZ ;  /* 0x00000000007a7805 */ /* 0x000fe4000001ff00 */
[----:B------:R-:W-:Y:S01]  /*0710*/  IADD3 R212, PT, PT, RZ, -R0, RZ ;  /* 0x80000000ffd47210 */ /* 0x000fe20007ffe0ff */
[----:B------:R-:W-:Y:S01]  /*0720*/  IMAD R0, R8, 0x34, RZ ;  /* 0x0000003408007824 */ /* 0x000fe200078e02ff */
[----:B------:R-:W-:Y:S01]  /*0730*/  IADD3 R209, PT, PT, R6, R5, RZ ;  /* 0x0000000506d17210 */ /* 0x000fe20007ffe0ff */
[----:B------:R-:W-:Y:S01]  /*0740*/  IMAD R5, R11, 0x28, RZ ;  /* 0x000000280b057824 */ /* 0x000fe200078e02ff */
[----:B------:R3:W-:Y:S01]  /*0750*/  STL.128 [R1+0xe0], RZ ;  /* 0x0000e0ff01007387 */ /* 0x0007e20000100c00 */
[----:B------:R-:W-:-:S02]  /*0760*/  IADD3 R4, PT, PT, RZ, -R4, RZ ;  /* 0x80000004ff047210 */ /* 0x000fc40007ffe0ff */
[----:B------:R-:W-:Y:S02]  /*0770*/  CS2R R10, SRZ ;  /* 0x00000000000a7805 */ /* 0x000fe4000001ff00 */
[----:B------:R-:W-:Y:S01]  /*0780*/  LOP3.LUT R0, R0, 0xffff, RZ, 0xc0, !PT ;  /* 0x0000ffff00007812 */ /* 0x000fe200078ec0ff */
[----:B------:R3:W-:Y:S01]  /*0790*/  STL.128 [R1+0xf0], RZ ;  /* 0x0000f0ff01007387 */ /* 0x0007e20000100c00 */
[----:B------:R-:W-:Y:S01]  /*07a0*/  IADD3 R5, PT, PT, RZ, -R5, RZ ;  /* 0x80000005ff057210 */ /* 0x000fe20007ffe0ff */
[----:B0-----:R-:W-:Y:S01]  /*07b0*/  IMAD.WIDE.U32 R2, R13, 0x1f40, R2 ;  /* 0x00001f400d027825 */ /* 0x001fe200078e0002 */
[----:B------:R-:W-:Y:S01]  /*07c0*/  SHF.R.U32.HI R213, RZ, 0x8, R0 ;  /* 0x00000008ffd57819 */ /* 0x000fe20000011600 */
[----:B------:R3:W-:Y:S01]  /*07d0*/  STL.128 [R1+0x120], RZ ;  /* 0x000120ff01007387 */ /* 0x0007e20000100c00 */
[----:B------:R-:W-:Y:S02]  /*07e0*/  PRMT R4, R4, 0x7710, RZ ;  /* 0x0000771004047816 */ /* 0x000fe400000000ff */
[----:B------:R-:W-:-:S02]  /*07f0*/  CS2R R120, SRZ ;  /* 0x0000000000787805 */ /* 0x000fc4000001ff00 */
[----:B------:R-:W-:Y:S01]  /*0800*/  PRMT R5, R5, 0x7710, RZ ;  /* 0x0000771005057816 */ /* 0x000fe200000000ff */
[----:B------:R3:W-:Y:S01]  /*0810*/  STL.128 [R1+0x130], RZ ;  /* 0x000130ff01007387 */ /* 0x0007e20000100c00 */
[----:B------:R-:W-:Y:S02]  /*0820*/  PRMT R212, R212, 0x7710, RZ ;  /* 0x00007710d4d47816 */ /* 0x000fe400000000ff */
[----:B------:R-:W-:Y:S02]  /*0830*/  CS2R R54, SRZ ;  /* 0x0000000000367805 */ /* 0x000fe4000001ff00 */
[----:B------:R-:W-:Y:S01]  /*0840*/  SHF.L.U32 R6, R213, 0x3, RZ ;  /* 0x00000003d5067819 */ /* 0x000fe200000006ff */
[----:B------:R3:W-:Y:S01]  /*0850*/  STL.128 [R1+0x160], RZ ;  /* 0x000160ff01007387 */ /* 0x0007e20000100c00 */
[----:B------:R-:W-:Y:S02]  /*0860*/  LEA R0, R13, R4, 0x2 ;  /* 0x000000040d007211 */ /* 0x000fe400078e10ff */
[----:B------:R-:W-:-:S02]  /*0870*/  CS2R R52, SRZ ;  /* 0x0000000000347805 */ /* 0x000fc4000001ff00 */
[----:B------:R-:W-:Y:S01]  /*0880*/  LEA R4, R13, R5, 0x2 ;  /* 0x000000050d047211 */ /* 0x000fe200078e10ff */
[----:B------:R3:W-:Y:S01]  /*0890*/  STL.128 [R1+0x170], RZ ;  /* 0x000170ff01007387 */ /* 0x0007e20000100c00 */
[----:B------:R-:W-:Y:S02]  /*08a0*/  IADD3 R212, PT, PT, R212, R13, RZ ;  /* 0x0000000dd4d47210 */ /* 0x000fe40007ffe0ff */
[----:B------:R-:W-:Y:S02]  /*08b0*/  CS2R R126, SRZ ;  /* 0x00000000007e7805 */ /* 0x000fe4000001ff00 */
[----:B------:R-:W-:Y:S01]  /*08c0*/  SHF.L.U32 R9, R7, 0x9, RZ ;  /* 0x0000000907097819 */ /* 0x000fe200000006ff */
[----:B------:R3:W-:Y:S01]  /*08d0*/  STL.128 [R1+0x1a0], RZ ;  /* 0x0001a0ff01007387 */ /* 0x0007e20000100c00 */
[----:B------:R-:W-:Y:S02]  /*08e0*/  LOP3.LUT R6, R6, 0xf8, RZ, 0xc0, !PT ;  /* 0x000000f806067812 */ /* 0x000fe400078ec0ff */
[----:B------:R-:W-:-:S02]  /*08f0*/  CS2R R124, SRZ ;  /* 0x00000000007c7805 */ /* 0x000fc4000001ff00 */
[----:B------:R-:W-:Y:S01]  /*0900*/  LOP3.LUT R5, R0, 0xfc, RZ, 0xc0, !PT ;  /* 0x000000fc00057812 */ /* 0x000fe200078ec0ff */
[----:B------:R3:W-:Y:S01]  /*0910*/  STL.128 [R1+0x1b0], RZ ;  /* 0x0001b0ff01007387 */ /* 0x0007e20000100c00 */
[----:B------:R-:W-:Y:S02]  /*0920*/  LOP3.LUT R7, R4, 0xfc, RZ, 0xc0, !PT ;  /* 0x000000fc04077812 */ /* 0x000fe400078ec0ff */
[----:B------:R-:W-:Y:S02]  /*0930*/  CS2R R50, SRZ ;  /* 0x0000000000327805 */ /* 0x000fe4000001ff00 */
[----:B------:R-:W-:Y:S01]  /*0940*/  IADD3 R214, P1, PT, R2, 0xfa0, RZ ;  /* 0x00000fa002d67810 */ /* 0x000fe20007f3e0ff */
[----:B------:R3:W-:Y:S01]  /*0950*/  STL.128 [R1+0x1e0], RZ ;  /* 0x0001e0ff01007387 */ /* 0x0007e20000100c00 */
[----:B------:R-:W-:Y:S02]  /*0960*/  LOP3.LUT R20, R6, 0xffff, R9, 0xf8, !PT ;  /* 0x0000ffff06147812 */ /* 0x000fe400078ef809 */
[----:B------:R-:W-:-:S02]  /*0970*/  CS2R R8, SRZ ;  /* 0x0000000000087805 */ /* 0x000fc4000001ff00 */
[----:B------:R-:W-:Y:S01]  /*0980*/  SHF.L.U32 R2, R212, 0x5, RZ ;  /* 0x00000005d4027819 */ /* 0x000fe200000006ff */
[----:B------:R3:W-:Y:S01]  /*0990*/  STL.128 [R1+0x1f0], RZ ;  /* 0x0001f0ff01007387 */ /* 0x0007e20000100c00 */
[----:B------:R-:W-:Y:S02]  /*09a0*/  ISETP.GT.U32.AND P0, PT, R13, 0x19, PT ;  /* 0x000000190d00780c */ /* 0x000fe40003f04070 */
[----:B------:R-:W-:Y:S02]  /*09b0*/  CS2R R12, SRZ ;  /* 0x00000000000c7805 */ /* 0x000fe4000001ff00 */
[----:B------:R-:W-:Y:S02]  /*09c0*/  IADD3 R210, PT, PT, R210, R5, RZ ;  /* 0x00000005d2d27210 */ /* 0x000fe40007ffe0ff */
[----:B------:R-:W-:Y:S02]  /*09d0*/  CS2R R4, SRZ ;  /* 0x0000000000047805 */ /* 0x000fe4000001ff00 */
[----:B------:R-:W-:-:S02]  /*09e0*/  IADD3 R208, PT, PT, R208, R7, RZ ;  /* 0x00000007d0d07210 */ /* 0x000fc40007ffe0ff */
[----:B------:R-:W-:Y:S02]  /*09f0*/  CS2R R6, SRZ ;  /* 0x0000000000067805 */ /* 0x000fe4000001ff00 */
[----:B------:R-:W-:Y:S02]  /*0a00*/  IADD3.X R215, PT, PT, RZ, R3, RZ, P1, !PT ;  /* 0x00000003ffd77210 */ /* 0x000fe40000ffe4ff */
[----:B------:R-:W-:Y:S02]  /*0a10*/  CS2R R48, SRZ ;  /* 0x0000000000307805 */ /* 0x000fe4000001ff00 */
[----:B------:R-:W-:Y:S02]  /*0a20*/  IADD3 R0, PT, PT, R1, 0x20, RZ ;  /* 0x0000002001007810 */ /* 0x000fe40007ffe0ff */
[----:B------:R-:W-:Y:S02]  /*0a30*/  CS2R R130, SRZ ;  /* 0x0000000000827805 */ /* 0x000fe4000001ff00 */
[----:B------:R-:W-:-:S02]  /*0a40*/  CS2R R128, SRZ ;  /* 0x0000000000807805 */ /* 0x000fc4000001ff00 */
[----:B------:R-:W-:Y:S02]  /*0a50*/  CS2R R46, SRZ ;  /* 0x00000000002e7805 */ /* 0x000fe4000001ff00 */
[----:B------:R-:W-:Y:S02]  /*0a60*/  CS2R R44, SRZ ;  /* 0x00000000002c7805 */ /* 0x000fe4000001ff00 */
[----:B------:R-:W-:Y:S02]  /*0a70*/  CS2R R114, SRZ ;  /* 0x0000000000727805 */ /* 0x000fe4000001ff00 */
[----:B------:R-:W-:Y:S02]  /*0a80*/  CS2R R112, SRZ ;  /* 0x0000000000707805 */ /* 0x000fe4000001ff00 */
        /* <DEDUP_REMOVED lines=18> */
[----:B------:R-:W-:Y:S01]  /*0bb0*/  LOP3.LUT R2, R2, 0xffff, RZ, 0xc0, !PT ;  /* 0x0000ffff02027812 */ /* 0x000fe200078ec0ff */
[----:B------:R-:W0:Y:S01]  /*0bc0*/  LDCU.64 UR8, c[0x0][0x358] ;  /* 0x00006b00ff0877ac */ /* 0x000e220008000a00 */
[----:B------:R-:W-:Y:S01]  /*0bd0*/  LEA R3, R20, UR4, 0x2 ;  /* 0x0000000414037c11 */ /* 0x000fe2000f8e10ff */
[----:B------:R-:W-:Y:S01]  /*0be0*/  ULEA UR5, UR6, UR5, 0x18 ;  /* 0x0000000506057291 */ /* 0x000fe2000f8ec0ff */
[----:B---3--:R-:W-:-:S11]  /*0bf0*/  UMOV UR7, 0x1 ;  /* 0x0000000100077882 */ /* 0x008fd60000000000 */
.L_x_7:
[----:B------:R-:W-:Y:S01]  /*0c00*/  BSSY.RECONVERGENT B0, `(.L_x_0) ;  /* 0x0000057000007945 */ /* 0x000fe20003800200 */
[----:B------:R-:W-:Y:S06]  /*0c10*/  BAR.SYNC.DEFER_BLOCKING 0x0 ;  /* 0x0000000000007b1d */ /* 0x000fec0000010000 */
[----:B------:R-:W-:Y:S04]  /*0c20*/  BSSY.RELIABLE B1, `(.L_x_1) ;  /* 0x0000042000017945 */ /* 0x000fe80003800100 */
[----:B-1----:R-:W-:Y:S05]  /*0c30*/  @P0 BRA `(.L_x_2) ;  /* 0x0000000000f00947 */ /* 0x002fea0003800000 */
[----:B0-----:R-:W2:Y:S04]  /*0c40*/  LDG.E.CONSTANT R20, desc[UR8][R214.64+-0xfa0] ;  /* 0xfff06008d6147981 */ /* 0x001ea8000c1e9900 */
[----:B------:R-:W2:Y:S04]  /*0c50*/  LDG.E.CONSTANT R21, desc[UR8][R214.64+-0xf9c] ;  /* 0xfff06408d6157981 */ /* 0x000ea8000c1e9900 */
[----:B------:R-:W2:Y:S04]  /*0c60*/  LDG.E.CONSTANT R22, desc[UR8][R214.64+-0xf98] ;  /* 0xfff06808d6167981 */ /* 0x000ea8000c1e9900 */
[----:B------:R-:W2:Y:S04]  /*0c70*/  LDG.E.CONSTANT R23, desc[UR8][R214.64+-0xf94] ;  /* 0xfff06c08d6177981 */ /* 0x000ea8000c1e9900 */
[----:B------:R-:W3:Y:S04]  /*0c80*/  LDG.E.CONSTANT R136, desc[UR8][R214.64+-0xc80] ;  /* 0xfff38008d6887981 */ /* 0x000ee8000c1e9900 */
[----:B------:R-:W3:Y:S04]  /*0c90*/  LDG.E.CONSTANT R137, desc[UR8][R214.64+-0xc7c] ;  /* 0xfff38408d6897981 */ /* 0x000ee8000c1e9900 */
[----:B------:R-:W3:Y:S04]  /*0ca0*/  LDG.E.CONSTANT R138, desc[UR8][R214.64+-0xc78] ;  /* 0xfff38808d68a7981 */ /* 0x000ee8000c1e9900 */
[----:B------:R-:W3:Y:S04]  /*0cb0*/  LDG.E.CONSTANT R139, desc[UR8][R214.64+-0xc74] ;  /* 0xfff38c08d68b7981 */ /* 0x000ee8000c1e9900 */
[----:B------:R-:W4:Y:S04]  /*0cc0*/  LDG.E.CONSTANT R140, desc[UR8][R214.64+-0x960] ;  /* 0xfff6a008d68c7981 */ /* 0x000f28000c1e9900 */
[----:B------:R-:W4:Y:S04]  /*0cd0*/  LDG.E.CONSTANT R141, desc[UR8][R214.64+-0x95c] ;  /* 0xfff6a408d68d7981 */ /* 0x000f28000c1e9900 */
[----:B------:R-:W4:Y:S04]  /*0ce0*/  LDG.E.CONSTANT R142, desc[UR8][R214.64+-0x958] ;  /* 0xfff6a808d68e7981 */ /* 0x000f28000c1e9900 */
[----:B------:R-:W4:Y:S04]  /*0cf0*/  LDG.E.CONSTANT R143, desc[UR8][R214.64+-0x954] ;  /* 0xfff6ac08d68f7981 */ /* 0x000f28000c1e9900 */
[----:B------:R-:W5:Y:S04]  /*0d00*/  LDG.E.CONSTANT R144, desc[UR8][R214.64+-0x640] ;  /* 0xfff9c008d6907981 */ /* 0x000f68000c1e9900 */
        /* <DEDUP_REMOVED lines=10> */
[----:B------:R-:W5:Y:S01]  /*0db0*/  LDG.E.CONSTANT R155, desc[UR8][R214.64+0xc] ;  /* 0x00000c08d69b7981 */ /* 0x000f62000c1e9900 */
[----:B------:R-:W-:Y:S01]  /*0dc0*/  MOV R132, 0x400 ;  /* 0x0000040000847802 */ /* 0x000fe20000000f00 */
[----:B------:R-:W-:Y:S01]  /*0dd0*/  BSSY.RECONVERGENT B2, `(.L_x_3) ;  /* 0x0000021000027945 */ /* 0x000fe20003800200 */
[----:B------:R-:W0:Y:S01]  /*0de0*/  S2R R133, SR_CgaCtaId ;  /* 0x0000000000857919 */ /* 0x000e220000008800 */
[----:B------:R-:W1:Y:S01]  /*0df0*/  S2R R156, SR_TID.X ;  /* 0x00000000009c7919 */ /* 0x000e620000002100 */
[----:B0-----:R-:W-:-:S02]  /*0e00*/  LEA R133, R133, R132, 0x18 ;  /* 0x0000008485857211 */ /* 0x001fc400078ec0ff */
[----:B-1----:R-:W-:-:S03]  /*0e10*/  ISETP.NE.AND P1, PT, R156, 0x19, PT ;  /* 0x000000199c00780c */ /* 0x002fc60003f25270 */
[----:B------:R-:W-:-:S05]  /*0e20*/  IMAD R132, R156, 0xa0, R133 ;  /* 0x000000a09c847824 */ /* 0x000fca00078e0285 */
[----:B--2---:R0:W-:Y:S04]  /*0e30*/  STS.128 [R132], R20 ;  /* 0x0000001484007388 */ /* 0x0041e80000000c00 */
[----:B---3--:R0:W-:Y:S04]  /*0e40*/  STS.128 [R132+0x10], R136 ;  /* 0x0000108884007388 */ /* 0x0081e80000000c00 */
[----:B----4-:R0:W-:Y:S04]  /*0e50*/  STS.128 [R132+0x20], R140 ;  /* 0x0000208c84007388 */ /* 0x0101e80000000c00 */
[----:B-----5:R0:W-:Y:S04]  /*0e60*/  STS.128 [R132+0x30], R144 ;  /* 0x0000309084007388 */ /* 0x0201e80000000c00 */
[----:B------:R0:W-:Y:S04]  /*0e70*/  STS.128 [R132+0x40], R148 ;  /* 0x0000409484007388 */ /* 0x0001e80000000c00 */
[----:B------:R0:W-:Y:S01]  /*0e80*/  STS.128 [R132+0x50], R152 ;  /* 0x0000509884007388 */ /* 0x0001e20000000c00 */
[----:B------:R-:W-:Y:S05]  /*0e90*/  @!P1 BRA `(.L_x_4) ;  /* 0x0000000000509947 */ /* 0x000fea0003800000 */
        /* <DEDUP_REMOVED lines=16> */
[----:B--2---:R1:W-:Y:S04]  /*0fa0*/  STS.128 [R132+0x60], R20 ;  /* 0x0000601484007388 */ /* 0x0043e80000000c00 */
[----:B---3--:R1:W-:Y:S04]  /*0fb0*/  STS.128 [R132+0x70], R136 ;  /* 0x0000708884007388 */ /* 0x0083e80000000c00 */
[----:B----4-:R1:W-:Y:S04]  /*0fc0*/  STS.128 [R132+0x80], R140 ;  /* 0x0000808c84007388 */ /* 0x0103e80000000c00 */
[----:B-----5:R1:W-:Y:S02]  /*0fd0*/  STS.128 [R132+0x90], R144 ;  /* 0x0000909084007388 */ /* 0x0203e40000000c00 */
.L_x_4:
[----:B------:R-:W-:Y:S05]  /*0fe0*/  BSYNC.RECONVERGENT B2 ;  /* 0x0000000000027941 */ /* 0x000fea0003800200 */
.L_x_3:
[----:B------:R-:W-:Y:S05]  /*0ff0*/  BRA `(.L_x_5) ;  /* 0x0000000000107947 */ /* 0x000fea0003800000 */
.L_x_2:
[----:B------:R-:W1:Y:S02]  /*1000*/  S2R R156, SR_TID.X ;  /* 0x00000000009c7919 */ /* 0x000e640000002100 */
[----:B-1----:R-:W-:-:S13]  /*1010*/  ISETP.GT.U32.AND P1, PT, R156, 0x27, PT ;  /* 0x000000279c00780c */ /* 0x002fda0003f24070 */
[----:B------:R-:W-:Y:S05]  /*1020*/  @P1 BREAK.RELIABLE B1 ;  /* 0x0000000000011942 */ /* 0x000fea0003800100 */
[----:B------:R-:W-:Y:S05]  /*1030*/  @P1 BRA `(.L_x_6) ;  /* 0x00000000004c1947 */ /* 0x000fea0003800000 */
.L_x_5:
[----:B0-----:R-:W-:Y:S05]  /*1040*/  BSYNC.RELIABLE B1 ;  /* 0x0000000000017941 */ /* 0x001fea0003800100 */
.L_x_1:
[----:B------:R-:W0:Y:S01]  /*1050*/  LDC.64 R134, c[0x0][0x388] ;  /* 0x0000e200ff867b82 */ /* 0x000e220000000a00 */
[----:B-1----:R-:W-:Y:S02]  /*1060*/  IADD3 R23, PT, PT, R208, 0x1, RZ ;  /* 0x00000001d0177810 */ /* 0x002fe40007ffe0ff */
[----:B------:R-:W-:Y:S02]  /*1070*/  IADD3 R133, PT, PT, R209, 0x2, RZ ;  /* 0x00000002d1857810 */ /* 0x000fe40007ffe0ff */
[----:B------:R-:W-:Y:S01]  /*1080*/  IADD3 R137, PT, PT, R210, 0x3, RZ ;  /* 0x00000003d2897810 */ /* 0x000fe20007ffe0ff */
[----:B0-----:R-:W-:-:S04]  /*1090*/  IMAD.WIDE.U32 R22, R23, 0x4, R134 ;  /* 0x0000000417167825 */ /* 0x001fc800078e0086 */
[----:B------:R-:W-:-:S04]  /*10a0*/  IMAD.WIDE.U32 R132, R133, 0x4, R134 ;  /* 0x0000000485847825 */ /* 0x000fc800078e0086 */
[--C-:B------:R-:W-:Y:S01]  /*10b0*/  IMAD.WIDE.U32 R20, R211, 0x4, R134.reuse ;  /* 0x00000004d3147825 */ /* 0x100fe200078e0086 */
[----:B------:R-:W2:Y:S03]  /*10c0*/  LDG.E.CONSTANT R138, desc[UR8][R132.64] ;  /* 0x00000008848a7981 */ /* 0x000ea6000c1e9900 */
[----:B------:R-:W-:Y:S01]  /*10d0*/  IMAD.WIDE.U32 R134, R137, 0x4, R134 ;  /* 0x0000000489867825 */ /* 0x000fe200078e0086 */
[----:B------:R-:W2:Y:S04]  /*10e0*/  LDG.E.CONSTANT R136, desc[UR8][R20.64] ;  /* 0x0000000814887981 */ /* 0x000ea8000c1e9900 */
[----:B------:R-:W2:Y:S04]  /*10f0*/  LDG.E.CONSTANT R137, desc[UR8][R22.64] ;  /* 0x0000000816897981 */ /* 0x000ea8000c1e9900 */
[----:B------:R-:W2:Y:S01]  /*1100*/  LDG.E.CONSTANT R139, desc[UR8][R134.64] ;  /* 0x00000008868b7981 */ /* 0x000ea2000c1e9900 */
[----:B------:R-:W0:Y:S01]  /*1110*/  S2UR UR6, SR_CgaCtaId ;  /* 0x00000000000679c3 */ /* 0x000e220000008800 */
[----:B------:R-:W-:-:S02]  /*1120*/  UMOV UR4, 0x400 ;  /* 0x0000040000047882 */ /* 0x000fc40000000000 */
[----:B------:R-:W-:-:S04]  /*1130*/  UIADD3 UR4, UPT, UPT, UR4, 0x1000, URZ ;  /* 0x0000100004047890 */ /* 0x000fc8000fffe0ff */
[----:B0-----:R-:W-:-:S06]  /*1140*/  ULEA UR4, UR6, UR4, 0x18 ;  /* 0x0000000406047291 */ /* 0x001fcc000f8ec0ff */
[----:B------:R-:W-:-:S05]  /*1150*/  LEA R140, R156, UR4, 0x4 ;  /* 0x000000049c8c7c11 */ /* 0x000fca000f8e20ff */
[----:B--2---:R1:W-:Y:S02]  /*1160*/  STS.128 [R140], R136 ;  /* 0x000000888c007388 */ /* 0x0043e40000000c00 */
.L_x_6:
[----:B0-----:R-:W-:Y:S05]  /*1170*/  BSYNC.RECONVERGENT B0 ;  /* 0x0000000000007941 */ /* 0x001fea0003800200 */
.L_x_0:
[----:B------:R-:W-:Y:S05]  /*1180*/  WARPSYNC.ALL ;  /* 0x0000000000007948 */ /* 0x000fea0003800000 */
[----:B------:R-:W-:Y:S01]  /*1190*/  BAR.SYNC.DEFER_BLOCKING 0x0 ;  /* 0x0000000000007b1d */ /* 0x000fe20000010000 */
[----:B------:R-:W-:Y:S01]  /*11a0*/  UIADD3 UR7, UPT, UPT, UR7, 0x140, URZ ;  /* 0x0000014007077890 */ /* 0x000fe2000fffe0ff */
[----:B------:R-:W-:Y:S02]  /*11b0*/  IADD3 R214, P1, PT, R214, 0x10, RZ ;  /* 0x00000010d6d67810 */ /* 0x000fe40007f3e0ff */
[----:B------:R-:W-:Y:S01]  /*11c0*/  IADD3 R210, PT, PT, R210, 0x140, RZ ;  /* 0x00000140d2d27810 */ /* 0x000fe20007ffe0ff */
[----:B------:R-:W-:Y:S01]  /*11d0*/  UISETP.NE.AND UP0, UPT, UR7, 0x3e81, UPT ;  /* 0x00003e810700788c */ /* 0x000fe2000bf05270 */
[----:B------:R-:W-:-:S02]  /*11e0*/  IADD3.X R215, PT, PT, RZ, R215, RZ, P1, !PT ;  /* 0x000000d7ffd77210 */ /* 0x000fc40000ffe4ff */
[----:B------:R-:W-:Y:S02]  /*11f0*/  IADD3 R209, PT, PT, R209, 0x140, RZ ;  /* 0x00000140d1d17810 */ /* 0x000fe40007ffe0ff */
[----:B------:R-:W-:Y:S02]  /*1200*/  IADD3 R208, PT, PT, R208, 0x140, RZ ;  /* 0x00000140d0d07810 */ /* 0x000fe40007ffe0ff */
[----:B------:R-:W-:Y:S01]  /*1210*/  IADD3 R211, PT, PT, R211, 0x140, RZ ;  /* 0x00000140d3d37810 */ /* 0x000fe20007ffe0ff */
[----:B-1----:R-:W-:Y:S04]  /*1220*/  LDS.128 R136, [R3] ;  /* 0x0000000003887984 */ /* 0x002fe80000000c00 */
[----:B------:R-:W0:Y:S04]  /*1230*/  LDS.128 R200, [R2+UR5] ;  /* 0x0000000502c87984 */ /* 0x000e280008000c00 */
[----:B------:R-:W1:Y:S04]  /*1240*/  LDS.128 R176, [R3+0x100] ;  /* 0x0001000003b07984 */ /* 0x000e680000000c00 */
[----:B------:R-:W2:Y:S04]  /*1250*/  LDS.128 R172, [R3+0x200] ;  /* 0x0002000003ac7984 */ /* 0x000ea80000000c00 */
[----:B------:R-:W3:Y:S04]  /*1260*/  LDS.128 R168, [R3+0x300] ;  /* 0x0003000003a87984 */ /* 0x000ee80000000c00 */
[----:B------:R-:W4:Y:S04]  /*1270*/  LDS.128 R164, [R3+0x400] ;  /* 0x0004000003a47984 */ /* 0x000f280000000c00 */
[----:B------:R-:W5:Y:S04]  /*1280*/  LDS.128 R160, [R3+0x500] ;  /* 0x0005000003a07984 */ /* 0x000f680000000c00 */
[----:B------:R-:W5:Y:S04]  /*1290*/  LDS.128 R156, [R3+0x600] ;  /* 0x00060000039c7984 */ /* 0x000f680000000c00 */
[----:B------:R-:W5:Y:S04]  /*12a0*/  LDS.128 R152, [R3+0x700] ;  /* 0x0007000003987984 */ /* 0x000f680000000c00 */
[----:B------:R-:W5:Y:S04]  /*12b0*/  LDS.128 R148, [R3+0x10] ;  /* 0x0000100003947984 */ /* 0x000f680000000c00 */
[----:B------:R-:W5:Y:S04]  /*12c0*/  LDS.128 R144, [R3+0x110] ;  /* 0x0001100003907984 */ /* 0x000f680000000c00 */
[----:B------:R-:W5:Y:S01]  /*12d0*/  LDS.128 R140, [R3+0x210] ;  /* 0x00021000038c7984 */ /* 0x000f620000000c00 */
[C---:B0-----:R-:W-:Y:S01]  /*12e0*/  FFMA R24, R136.reuse, R200, R24 ;  /* 0x000000c888187223 */ /* 0x041fe20000000018 */
[C---:B------:R-:W-:Y:S01]  /*12f0*/  FFMA R25, R136.reuse, R201, R25 ;  /* 0x000000c988197223 */ /* 0x040fe20000000019 */
[C---:B------:R-:W-:Y:S01]  /*1300*/  FFMA R26, R136.reuse, R202, R26 ;  /* 0x000000ca881a7223 */ /* 0x040fe2000000001a */
[----:B------:R-:W0:Y:S01]  /*1310*/  LDS.128 R196, [R3+0x310] ;  /* 0x0003100003c47984 */ /* 0x000e220000000c00 */
[----:B------:R-:W-:Y:S01]  /*1320*/  FFMA R27, R136, R203, R27 ;  /* 0x000000cb881b7223 */ /* 0x000fe2000000001b */
[----:B-1----:R-:W-:Y:S01]  /*1330*/  FFMA R28, R200, R176, R28 ;  /* 0x000000b0c81c7223 */ /* 0x002fe2000000001c */
[C---:B------:R-:W-:Y:S01]  /*1340*/  FFMA R29, R176.reuse, R201, R29 ;  /* 0x000000c9b01d7223 */ /* 0x040fe2000000001d */
[----:B------:R-:W1:Y:S01]  /*1350*/  LDS.128 R192, [R3+0x410] ;  /* 0x0004100003c07984 */ /* 0x000e620000000c00 */
[C---:B------:R-:W-:Y:S01]  /*1360*/  FFMA R30, R176.reuse, R202, R30 ;  /* 0x000000cab01e7223 */ /* 0x040fe2000000001e */
[----:B------:R-:W-:Y:S01]  /*1370*/  FFMA R31, R176, R203, R31 ;  /* 0x000000cbb01f7223 */ /* 0x000fe2000000001f */
[----:B--2---:R-:W-:Y:S01]  /*1380*/  FFMA R32, R200, R172, R32 ;  /* 0x000000acc8207223 */ /* 0x004fe20000000020 */
[----:B------:R-:W2:Y:S01]  /*1390*/  LDS.128 R188, [R3+0x510] ;  /* 0x0005100003bc7984 */ /* 0x000ea20000000c00 */
[C---:B------:R-:W-:Y:S01]  /*13a0*/  FFMA R33, R172.reuse, R201, R33 ;  /* 0x000000c9ac217223 */ /* 0x040fe20000000021 */
[C---:B------:R-:W-:Y:S01]  /*13b0*/  FFMA R34, R172.reuse, R202, R34 ;  /* 0x000000caac227223 */ /* 0x040fe20000000022 */
[----:B------:R-:W-:Y:S01]  /*13c0*/  FFMA R35, R172, R203, R35 ;  /* 0x000000cbac237223 */ /* 0x000fe20000000023 */
[----:B------:R-:W2:Y:S01]  /*13d0*/  LDS.128 R184, [R3+0x610] ;  /* 0x0006100003b87984 */ /* 0x000ea20000000c00 */
[----:B---3--:R-:W-:Y:S01]  /*13e0*/  FFMA R36, R200, R168, R36 ;  /* 0x000000a8c8247223 */ /* 0x008fe20000000024 */
[C---:B------:R-:W-:Y:S01]  /*13f0*/  FFMA R37, R168.reuse, R201, R37 ;  /* 0x000000c9a8257223 */ /* 0x040fe20000000025 */
[C---:B------:R-:W-:Y:S01]  /*1400*/  FFMA R38, R168.reuse, R202, R38 ;  /* 0x000000caa8267223 */ /* 0x040fe20000000026 */
[----:B------:R-:W3:Y:S01]  /*1410*/  LDS.128 R180, [R3+0x710] ;  /* 0x0007100003b47984 */ /* 0x000ee20000000c00 */
[----:B------:R-:W-:Y:S01]  /*1420*/  FFMA R39, R168, R203, R39 ;  /* 0x000000cba8277223 */ /* 0x000fe20000000027 */
[----:B----4-:R-:W-:Y:S01]  /*1430*/  FFMA R40, R200, R164, R40 ;  /* 0x000000a4c8287223 */ /* 0x010fe20000000028 */
[C---:B------:R-:W-:Y:S01]  /*1440*/  FFMA R41, R164.reuse, R201, R41 ;  /* 0x000000c9a4297223 */ /* 0x040fe20000000029 */
[----:B------:R-:W4:Y:S01]  /*1450*/  LDS.128 R20, [R2+UR5+0x10] ;  /* 0x0000100502147984 */ /* 0x000f220008000c00 */
[C---:B------:R-:W-:Y:S01]  /*1460*/  FFMA R42, R164.reuse, R202, R42 ;  /* 0x000000caa42a7223 */ /* 0x040fe2000000002a */
[----:B------:R-:W-:Y:S01]  /*1470*/  FFMA R43, R164, R203, R43 ;  /* 0x000000cba42b7223 */ /* 0x000fe2000000002b */
[----:B-----5:R-:W-:Y:S01]  /*1480*/  FFMA R44, R200, R160, R44 ;  /* 0x000000a0c82c7223 */ /* 0x020fe2000000002c */
[C---:B------:R-:W-:Y:S01]  /*1490*/  FFMA R45, R160.reuse, R201, R45 ;  /* 0x000000c9a02d7223 */ /* 0x040fe2000000002d */
[C---:B------:R-:W-:Y:S01]  /*14a0*/  FFMA R46, R160.reuse, R202, R46 ;  /* 0x000000caa02e7223 */ /* 0x040fe2000000002e */
[----:B------:R-:W-:Y:S01]  /*14b0*/  FFMA R47, R160, R203, R47 ;  /* 0x000000cba02f7223 */ /* 0x000fe2000000002f */
[----:B------:R-:W-:Y:S01]  /*14c0*/  FFMA R48, R200, R156, R48 ;  /* 0x0000009cc8307223 */ /* 0x000fe20000000030 */
        /* <DEDUP_REMOVED lines=19> */
[----:B0-----:R-:W-:Y:S01]  /*1600*/  FFMA R68, R200, R196, R68 ;  /* 0x000000c4c8447223 */ /* 0x001fe20000000044 */
[C---:B------:R-:W-:Y:S01]  /*1610*/  FFMA R69, R196.reuse, R201, R69 ;  /* 0x000000c9c4457223 */ /* 0x040fe20000000045 */
[C---:B------:R-:W-:Y:S01]  /*1620*/  FFMA R70, R196.reuse, R202, R70 ;  /* 0x000000cac4467223 */ /* 0x040fe20000000046 */
[----:B------:R-:W-:Y:S01]  /*1630*/  FFMA R71, R196, R203, R71 ;  /* 0x000000cbc4477223 */ /* 0x000fe20000000047 */
[----:B-1----:R-:W-:Y:S01]  /*1640*/  FFMA R72, R200, R192, R72 ;  /* 0x000000c0c8487223 */ /* 0x002fe20000000048 */
[C---:B------:R-:W-:Y:S01]  /*1650*/  FFMA R73, R192.reuse, R201, R73 ;  /* 0x000000c9c0497223 */ /* 0x040fe20000000049 */
[C---:B------:R-:W-:Y:S01]  /*1660*/  FFMA R74, R192.reuse, R202, R74 ;  /* 0x000000cac04a7223 */ /* 0x040fe2000000004a */
[----:B------:R-:W-:Y:S01]  /*1670*/  FFMA R75, R192, R203, R75 ;  /* 0x000000cbc04b7223 */ /* 0x000fe2000000004b */
[----:B--2---:R-:W-:Y:S01]  /*1680*/  FFMA R76, R200, R188, R76 ;  /* 0x000000bcc84c7223 */ /* 0x004fe2000000004c */
[C---:B------:R-:W-:Y:S01]  /*1690*/  FFMA R77, R188.reuse, R201, R77 ;  /* 0x000000c9bc4d7223 */ /* 0x040fe2000000004d */
[C---:B------:R-:W-:Y:S01]  /*16a0*/  FFMA R78, R188.reuse, R202, R78 ;  /* 0x000000cabc4e7223 */ /* 0x040fe2000000004e */
[----:B------:R-:W-:Y:S01]  /*16b0*/  FFMA R79, R188, R203, R79 ;  /* 0x000000cbbc4f7223 */ /* 0x000fe2000000004f */
[----:B------:R-:W-:Y:S01]  /*16c0*/  FFMA R80, R200, R184, R80 ;  /* 0x000000b8c8507223 */ /* 0x000fe20000000050 */
[C---:B------:R-:W-:Y:S01]  /*16d0*/  FFMA R81, R184.reuse, R201, R81 ;  /* 0x000000c9b8517223 */ /* 0x040fe20000000051 */
[C---:B------:R-:W-:Y:S01]  /*16e0*/  FFMA R82, R184.reuse, R202, R82 ;  /* 0x000000cab8527223 */ /* 0x040fe20000000052 */
[----:B------:R-:W-:Y:S01]  /*16f0*/  FFMA R83, R184, R203, R83 ;  /* 0x000000cbb8537223 */ /* 0x000fe20000000053 */
[----:B---3--:R-:W-:Y:S01]  /*1700*/  FFMA R84, R200, R180, R84 ;  /* 0x000000b4c8547223 */ /* 0x008fe20000000054 */
[C---:B------:R-:W-:Y:S01]  /*1710*/  FFMA R85, R180.reuse, R201, R85 ;  /* 0x000000c9b4557223 */ /* 0x040fe20000000055 */
[C---:B------:R-:W-:Y:S01]  /*1720*/  FFMA R86, R180.reuse, R202, R86 ;  /* 0x000000cab4567223 */ /* 0x040fe20000000056 */
[----:B------:R-:W-:Y:S01]  /*1730*/  FFMA R87, R180, R203, R87 ;  /* 0x000000cbb4577223 */ /* 0x000fe20000000057 */
[----:B------:R-:W0:Y:S01]  /*1740*/  LDS.128 R132, [R2+UR5+0xa0] ;  /* 0x0000a00502847984 */ /* 0x000e220008000c00 */
[C---:B----4-:R-:W-:Y:S01]  /*1750*/  FFMA R92, R136.reuse, R20, R92 ;  /* 0x00000014885c7223 */ /* 0x050fe2000000005c */
[C---:B------:R-:W-:Y:S01]  /*1760*/  FFMA R93, R136.reuse, R21, R93 ;  /* 0x00000015885d7223 */ /* 0x040fe2000000005d */
[C---:B------:R-:W-:Y:S01]  /*1770*/  FFMA R94, R136.reuse, R22, R94 ;  /* 0x00000016885e7223 */ /* 0x040fe2000000005e */
[----:B------:R-:W1:Y:S01]  /*1780*/  LDS.128 R200, [R2+UR5+0xb0] ;  /* 0x0000b00502c87984 */ /* 0x000e620008000c00 */
        /* <DEDUP_REMOVED lines=61> */
[----:B------:R0:W-:Y:S04]  /*1b60*/  STL.128 [R1], R24 ;  /* 0x0000001801007387 */ /* 0x0001e80000100c00 */
[----:B------:R2:W-:Y:S04]  /*1b70*/  STL.128 [R1+0x40], R28 ;  /* 0x0000401c01007387 */ /* 0x0005e80000100c00 */
[----:B------:R3:W-:Y:S04]  /*1b80*/  STL.128 [R1+0x80], R32 ;  /* 0x0000802001007387 */ /* 0x0007e80000100c00 */
[----:B------:R4:W-:Y:S04]  /*1b90*/  STL.128 [R1+0xc0], R36 ;  /* 0x0000c02401007387 */ /* 0x0009e80000100c00 */
[----:B------:R5:W-:Y:S01]  /*1ba0*/  STL.128 [R1+0x100], R40 ;  /* 0x0001002801007387 */ /* 0x000be20000100c00 */
[C---:B0-----:R-:W-:Y:S01]  /*1bb0*/  FFMA R24, R132.reuse, R137, R24 ;  /* 0x0000008984187223 */ /* 0x041fe20000000018 */
[C---:B------:R-:W-:Y:S01]  /*1bc0*/  FFMA R25, R137.reuse, R133, R25 ;  /* 0x0000008589197223 */ /* 0x040fe20000000019 */
[----:B------:R-:W-:Y:S01]  /*1bd0*/  FFMA R26, R137, R134, R26 ;  /* 0x00000086891a7223 */ /* 0x000fe2000000001a */
[----:B------:R0:W-:Y:S01]  /*1be0*/  STL.128 [R1+0x140], R44 ;  /* 0x0001402c01007387 */ /* 0x0001e20000100c00 */
[-C--:B--2---:R-:W-:Y:S01]  /*1bf0*/  FFMA R28, R132, R177.reuse, R28 ;  /* 0x000000b1841c7223 */ /* 0x084fe2000000001c */
[CC--:B------:R-:W-:Y:S01]  /*1c00*/  FFMA R29, R133.reuse, R177.reuse, R29 ;  /* 0x000000b1851d7223 */ /* 0x0c0fe2000000001d */
[----:B------:R-:W-:Y:S01]  /*1c10*/  FFMA R30, R134, R177, R30 ;  /* 0x000000b1861e7223 */ /* 0x000fe2000000001e */
[----:B------:R2:W-:Y:S01]  /*1c20*/  STL.128 [R1+0x180], R48 ;  /* 0x0001803001007387 */ /* 0x0005e20000100c00 */
[-C--:B---3--:R-:W-:Y:S01]  /*1c30*/  FFMA R32, R132, R173.reuse, R32 ;  /* 0x000000ad84207223 */ /* 0x088fe20000000020 */
[CC--:B------:R-:W-:Y:S01]  /*1c40*/  FFMA R33, R133.reuse, R173.reuse, R33 ;  /* 0x000000ad85217223 */ /* 0x0c0fe20000000021 */
[----:B------:R-:W-:Y:S01]  /*1c50*/  FFMA R34, R134, R173, R34 ;  /* 0x000000ad86227223 */ /* 0x000fe20000000022 */
[----:B------:R3:W-:Y:S01]  /*1c60*/  STL.128 [R1+0x1c0], R52 ;  /* 0x0001c03401007387 */ /* 0x0007e20000100c00 */
[-C--:B----4-:R-:W-:Y:S01]  /*1c70*/  FFMA R36, R132, R169.reuse, R36 ;  /* 0x000000a984247223 */ /* 0x090fe20000000024 */
[CC--:B------:R-:W-:Y:S01]  /*1c80*/  FFMA R37, R133.reuse, R169.reuse, R37 ;  /* 0x000000a985257223 */ /* 0x0c0fe20000000025 */
[----:B------:R-:W-:Y:S01]  /*1c90*/  FFMA R38, R134, R169, R38 ;  /* 0x000000a986267223 */ /* 0x000fe20000000026 */
[----:B------:R4:W-:Y:S01]  /*1ca0*/  STL.128 [R1+0x20], R56 ;  /* 0x0000203801007387 */ /* 0x0009e20000100c00 */
[-C--:B-----5:R-:W-:Y:S01]  /*1cb0*/  FFMA R40, R132, R165.reuse, R40 ;  /* 0x000000a584287223 */ /* 0x0a0fe20000000028 */
[CC--:B------:R-:W-:Y:S01]  /*1cc0*/  FFMA R41, R133.reuse, R165.reuse, R41 ;  /* 0x000000a585297223 */ /* 0x0c0fe20000000029 */
[----:B------:R-:W-:Y:S01]  /*1cd0*/  FFMA R42, R134, R165, R42 ;  /* 0x000000a5862a7223 */ /* 0x000fe2000000002a */
[----:B------:R5:W-:Y:S01]  /*1ce0*/  STL.128 [R1+0x60], R60 ;  /* 0x0000603c01007387 */ /* 0x000be20000100c00 */
[-C--:B0-----:R-:W-:Y:S01]  /*1cf0*/  FFMA R44, R132, R161.reuse, R44 ;  /* 0x000000a1842c7223 */ /* 0x081fe2000000002c */
[CC--:B------:R-:W-:Y:S01]  /*1d00*/  FFMA R45, R133.reuse, R161.reuse, R45 ;  /* 0x000000a1852d7223 */ /* 0x0c0fe2000000002d */
        /* <DEDUP_REMOVED lines=39> */
[-C--:B------:R-:W-:Y:S01]  /*1f80*/  FFMA R85, R133, R181.reuse, R85 ;  /* 0x000000b585557223 */ /* 0x080fe20000000055 */
[----:B------:R-:W-:Y:S01]  /*1f90*/  FFMA R86, R134, R181, R86 ;  /* 0x000000b586567223 */ /* 0x000fe20000000056 */
[----:B------:R0:W-:Y:S01]  /*1fa0*/  STL.128 [R1+0x110], R112 ;  /* 0x0001107001007387 */ /* 0x0001e20000100c00 */
[----:B------:R-:W-:Y:S01]  /*1fb0*/  FFMA R27, R137, R135, R27 ;  /* 0x00000087891b7223 */ /* 0x000fe2000000001b */
[C---:B------:R-:W-:Y:S01]  /*1fc0*/  FFMA R31, R135.reuse, R177, R31 ;  /* 0x000000b1871f7223 */ /* 0x040fe2000000001f */
[C---:B------:R-:W-:Y:S01]  /*1fd0*/  FFMA R35, R135.reuse, R173, R35 ;  /* 0x000000ad87237223 */ /* 0x040fe20000000023 */
[----:B------:R5:W-:Y:S01]  /*1fe0*/  STL.128 [R1+0x150], R128 ;  /* 0x0001508001007387 */ /* 0x000be20000100c00 */
[C---:B------:R-:W-:Y:S01]  /*1ff0*/  FFMA R39, R135.reuse, R169, R39 ;  /* 0x000000a987277223 */ /* 0x040fe20000000027 */
        /* <DEDUP_REMOVED lines=15> */
[----:B------:R-:W-:Y:S01]  /*20f0*/  FFMA R87, R135, R181, R87 ;  /* 0x000000b587577223 */ /* 0x000fe20000000057 */
[C---:B-1----:R-:W-:Y:S01]  /*2100*/  FFMA R92, R200.reuse, R137, R92 ;  /* 0x00000089c85c7223 */ /* 0x042fe2000000005c */
[C---:B------:R-:W-:Y:S01]  /*2110*/  FFMA R93, R137.reuse, R201, R93 ;  /* 0x000000c9895d7223 */ /* 0x040fe2000000005d */
[----:B------:R1:W-:Y:S01]  /*2120*/  STL.128 [R1+0xb0], R88 ;  /* 0x0000b05801007387 */ /* 0x0003e20000100c00 */
[C---:B------:R-:W-:Y:S01]  /*2130*/  FFMA R94, R137.reuse, R202, R94 ;  /* 0x000000ca895e7223 */ /* 0x040fe2000000005e */
[----:B------:R-:W-:Y:S01]  /*2140*/  FFMA R95, R137, R203, R95 ;  /* 0x000000cb895f7223 */ /* 0x000fe2000000005f */
[-C--:B--2---:R-:W-:Y:S01]  /*2150*/  FFMA R100, R200, R177.reuse, R100 ;  /* 0x000000b1c8647223 */ /* 0x084fe20000000064 */
[----:B------:R2:W-:Y:S01]  /*2160*/  STL.128 [R1+0xf0], R4 ;  /* 0x0000f00401007387 */ /* 0x0005e20000100c00 */
[-C--:B------:R-:W-:Y:S01]  /*2170*/  FFMA R101, R201, R177.reuse, R101 ;  /* 0x000000b1c9657223 */ /* 0x080fe20000000065 */
[-C--:B------:R-:W-:Y:S01]  /*2180*/  FFMA R102, R202, R177.reuse, R102 ;  /* 0x000000b1ca667223 */ /* 0x080fe20000000066 */
[----:B------:R-:W-:Y:S01]  /*2190*/  FFMA R103, R203, R177, R103 ;  /* 0x000000b1cb677223 */ /* 0x000fe20000000067 */
[----:B------:R2:W-:Y:S01]  /*21a0*/  STL.128 [R1+0x130], R8 ;  /* 0x0001300801007387 */ /* 0x0005e20000100c00 */
[-C--:B---3--:R-:W-:Y:S01]  /*21b0*/  FFMA R104, R200, R173.reuse, R104 ;  /* 0x000000adc8687223 */ /* 0x088fe20000000068 */
[-C--:B------:R-:W-:Y:S01]  /*21c0*/  FFMA R105, R201, R173.reuse, R105 ;  /* 0x000000adc9697223 */ /* 0x080fe20000000069 */
[-C--:B------:R-:W-:Y:S01]  /*21d0*/  FFMA R106, R202, R173.reuse, R106 ;  /* 0x000000adca6a7223 */ /* 0x080fe2000000006a */
[----:B------:R3:W-:Y:S01]  /*21e0*/  STL.128 [R1+0x170], R12 ;  /* 0x0001700c01007387 */ /* 0x0007e20000100c00 */
[----:B------:R-:W-:Y:S01]  /*21f0*/  FFMA R107, R203, R173, R107 ;  /* 0x000000adcb6b7223 */ /* 0x000fe2000000006b */
[-C--:B----4-:R-:W-:Y:S01]  /*2200*/  FFMA R108, R200, R169.reuse, R108 ;  /* 0x000000a9c86c7223 */ /* 0x090fe2000000006c */
[-C--:B------:R-:W-:Y:S01]  /*2210*/  FFMA R109, R201, R169.reuse, R109 ;  /* 0x000000a9c96d7223 */ /* 0x080fe2000000006d */
[----:B------:R4:W-:Y:S01]  /*2220*/  STL.128 [R1+0x1b0], R16 ;  /* 0x0001b01001007387 */ /* 0x0009e20000100c00 */
[-C--:B------:R-:W-:Y:S01]  /*2230*/  FFMA R110, R202, R169.reuse, R110 ;  /* 0x000000a9ca6e7223 */ /* 0x080fe2000000006e */
[----:B------:R-:W-:Y:S01]  /*2240*/  FFMA R111, R203, R169, R111 ;  /* 0x000000a9cb6f7223 */ /* 0x000fe2000000006f */
[-C--:B0-----:R-:W-:Y:S01]  /*2250*/  FFMA R112, R200, R165.reuse, R112 ;  /* 0x000000a5c8707223 */ /* 0x081fe20000000070 */
[----:B------:R0:W-:Y:S01]  /*2260*/  STL.128 [R1+0x1f0], R20 ;  /* 0x0001f01401007387 */ /* 0x0001e20000100c00 */
[-C--:B------:R-:W-:Y:S01]  /*2270*/  FFMA R113, R201, R165.reuse, R113 ;  /* 0x000000a5c9717223 */ /* 0x080fe20000000071 */
[-C--:B------:R-:W-:Y:S01]  /*2280*/  FFMA R114, R202, R165.reuse, R114 ;  /* 0x000000a5ca727223 */ /* 0x080fe20000000072 */
[----:B------:R-:W-:Y:S01]  /*2290*/  FFMA R115, R203, R165, R115 ;  /* 0x000000a5cb737223 */ /* 0x000fe20000000073 */
[-C--:B-----5:R-:W-:Y:S01]  /*22a0*/  FFMA R128, R200, R161.reuse, R128 ;  /* 0x000000a1c8807223 */ /* 0x0a0fe20000000080 */
[-C--:B------:R-:W-:Y:S01]  /*22b0*/  FFMA R129, R201, R161.reuse, R129 ;  /* 0x000000a1c9817223 */ /* 0x080fe20000000081 */
[-C--:B------:R-:W-:Y:S01]  /*22c0*/  FFMA R130, R202, R161.reuse, R130 ;  /* 0x000000a1ca827223 */ /* 0x080fe20000000082 */
[----:B------:R-:W-:Y:S01]  /*22d0*/  FFMA R131, R203, R161, R131 ;  /* 0x000000a1cb837223 */ /* 0x000fe20000000083 */
[-C--:B------:R-:W-:Y:S01]  /*22e0*/  FFMA R124, R200, R157.reuse, R124 ;  /* 0x0000009dc87c7223 */ /* 0x080fe2000000007c */
        /* <DEDUP_REMOVED lines=15> */
[-C--:B-1----:R-:W-:Y:S01]  /*23e0*/  FFMA R88, R200, R141.reuse, R88 ;  /* 0x0000008dc8587223 */ /* 0x082fe20000000058 */
[-C--:B------:R-:W-:Y:S01]  /*23f0*/  FFMA R89, R201, R141.reuse, R89 ;  /* 0x0000008dc9597223 */ /* 0x080fe20000000059 */
[-C--:B------:R-:W-:Y:S01]  /*2400*/  FFMA R90, R202, R141.reuse, R90 ;  /* 0x0000008dca5a7223 */ /* 0x080fe2000000005a */
[----:B------:R-:W-:Y:S01]  /*2410*/  FFMA R91, R203, R141, R91 ;  /* 0x0000008dcb5b7223 */ /* 0x000fe2000000005b */
[-C--:B--2---:R-:W-:Y:S01]  /*2420*/  FFMA R4, R200, R197.reuse, R4 ;  /* 0x000000c5c8047223 */ /* 0x084fe20000000004 */
[-C--:B------:R-:W-:Y:S01]  /*2430*/  FFMA R5, R201, R197.reuse, R5 ;  /* 0x000000c5c9057223 */ /* 0x080fe20000000005 */
[-C--:B------:R-:W-:Y:S01]  /*2440*/  FFMA R6, R202, R197.reuse, R6 ;  /* 0x000000c5ca067223 */ /* 0x080fe20000000006 */
[----:B------:R-:W-:Y:S01]  /*2450*/  FFMA R7, R203, R197, R7 ;  /* 0x000000c5cb077223 */ /* 0x000fe20000000007 */
[-C--:B------:R-:W-:Y:S01]  /*2460*/  FFMA R8, R200, R193.reuse, R8 ;  /* 0x000000c1c8087223 */ /* 0x080fe20000000008 */
[-C--:B------:R-:W-:Y:S01]  /*2470*/  FFMA R9, R201, R193.reuse, R9 ;  /* 0x000000c1c9097223 */ /* 0x080fe20000000009 */
[-C--:B------:R-:W-:Y:S01]  /*2480*/  FFMA R10, R202, R193.reuse, R10 ;  /* 0x000000c1ca0a7223 */ /* 0x080fe2000000000a */
[----:B------:R-:W-:Y:S01]  /*2490*/  FFMA R11, R203, R193, R11 ;  /* 0x000000c1cb0b7223 */ /* 0x000fe2000000000b */
[-C--:B---3--:R-:W-:Y:S01]  /*24a0*/  FFMA R12, R200, R189.reuse, R12 ;  /* 0x000000bdc80c7223 */ /* 0x088fe2000000000c */
[-C--:B------:R-:W-:Y:S01]  /*24b0*/  FFMA R13, R201, R189.reuse, R13 ;  /* 0x000000bdc90d7223 */ /* 0x080fe2000000000d */
[-C--:B------:R-:W-:Y:S01]  /*24c0*/  FFMA R14, R202, R189.reuse, R14 ;  /* 0x000000bdca0e7223 */ /* 0x080fe2000000000e */
[----:B------:R-:W-:Y:S01]  /*24d0*/  FFMA R15, R203, R189, R15 ;  /* 0x000000bdcb0f7223 */ /* 0x000fe2000000000f */
[-C--:B----4-:R-:W-:Y:S01]  /*24e0*/  FFMA R16, R200, R185.reuse, R16 ;  /* 0x000000b9c8107223 */ /* 0x090fe20000000010 */
[-C--:B------:R-:W-:Y:S01]  /*24f0*/  FFMA R17, R201, R185.reuse, R17 ;  /* 0x000000b9c9117223 */ /* 0x080fe20000000011 */
[-C--:B------:R-:W-:Y:S01]  /*2500*/  FFMA R18, R202, R185.reuse, R18 ;  /* 0x000000b9ca127223 */ /* 0x080fe20000000012 */
[----:B------:R-:W-:Y:S01]  /*2510*/  FFMA R19, R203, R185, R19 ;  /* 0x000000b9cb137223 */ /* 0x000fe20000000013 */
[-C--:B0-----:R-:W-:Y:S01]  /*2520*/  FFMA R20, R200, R181.reuse, R20 ;  /* 0x000000b5c8147223 */ /* 0x081fe20000000014 */
[-C--:B------:R-:W-:Y:S01]  /*2530*/  FFMA R21, R201, R181.reuse, R21 ;  /* 0x000000b5c9157223 */ /* 0x080fe20000000015 */
[-C--:B------:R-:W-:Y:S01]  /*2540*/  FFMA R22, R202, R181.reuse, R22 ;  /* 0x000000b5ca167223 */ /* 0x080fe20000000016 */
[----:B------:R-:W-:Y:S01]  /*2550*/  FFMA R23, R203, R181, R23 ;  /* 0x000000b5cb177223 */ /* 0x000fe20000000017 */
[----:B------:R-:W0:Y:S04]  /*2560*/  LDS.128 R132, [R2+UR5+0x140] ;  /* 0x0001400502847984 */ /* 0x000e280008000c00 */
[----:B------:R-:W1:Y:S04]  /*2570*/  LDS.128 R200, [R2+UR5+0x150] ;  /* 0x0001500502c87984 */ /* 0x000e680008000c00 */
[----:B------:R0:W-:Y:S04]  /*2580*/  STL.128 [R1], R24 ;  /* 0x0000001801007387 */ /* 0x0001e80000100c00 */
[----:B------:R2:W-:Y:S04]  /*2590*/  STL.128 [R1+0x40], R28 ;  /* 0x0000401c01007387 */ /* 0x0005e80000100c00 */
[----:B------:R3:W-:Y:S04]  /*25a0*/  STL.128 [R1+0x80], R32 ;  /* 0x0000802001007387 */ /* 0x0007e80000100c00 */
[----:B------:R4:W-:Y:S04]  /*25b0*/  STL.128 [R1+0xc0], R36 ;  /* 0x0000c02401007387 */ /* 0x0009e80000100c00 */
[----:B------:R5:W-:Y:S04]  /*25c0*/  STL.128 [R1+0x100], R40 ;  /* 0x0001002801007387 */ /* 0x000be80000100c00 */
[----:B------:R1:W-:Y:S04]  /*25d0*/  STL.128 [R1+0x140], R44 ;  /* 0x0001402c01007387 */ /* 0x0003e80000100c00 */
[----:B------:R1:W-:Y:S04]  /*25e0*/  STL.128 [R1+0x180], R48 ;  /* 0x0001803001007387 */ /* 0x0003e80000100c00 */
[----:B------:R1:W-:Y:S04]  /*25f0*/  STL.128 [R1+0x1c0], R52 ;  /* 0x0001c03401007387 */ /* 0x0003e80000100c00 */
[----:B------:R1:W-:Y:S01]  /*2600*/  STL.128 [R1+0x20], R56 ;  /* 0x0000203801007387 */ /* 0x0003e20000100c00 */
[C---:B0-----:R-:W-:Y:S01]  /*2610*/  FFMA R24, R132.reuse, R138, R24 ;  /* 0x0000008a84187223 */ /* 0x041fe20000000018 */
[C---:B--2---:R-:W-:Y:S01]  /*2620*/  FFMA R28, R132.reuse, R178, R28 ;  /* 0x000000b2841c7223 */ /* 0x044fe2000000001c */
[C---:B---3--:R-:W-:Y:S01]  /*2630*/  FFMA R32, R132.reuse, R174, R32 ;  /* 0x000000ae84207223 */ /* 0x048fe20000000020 */
[----:B------:R0:W-:Y:S01]  /*2640*/  STL.128 [R1+0x60], R60 ;  /* 0x0000603c01007387 */ /* 0x0001e20000100c00 */
[C---:B----4-:R-:W-:Y:S01]  /*2650*/  FFMA R36, R132.reuse, R170, R36 ;  /* 0x000000aa84247223 */ /* 0x050fe20000000024 */
[C---:B-----5:R-:W-:Y:S01]  /*2660*/  FFMA R40, R132.reuse, R166, R40 ;  /* 0x000000a684287223 */ /* 0x060fe20000000028 */
[C---:B-1----:R-:W-:Y:S01]  /*2670*/  FFMA R44, R132.reuse, R162, R44 ;  /* 0x000000a2842c7223 */ /* 0x042fe2000000002c */
[----:B------:R1:W-:Y:S01]  /*2680*/  STL.128 [R1+0xa0], R64 ;  /* 0x0000a04001007387 */ /* 0x0003e20000100c00 */
[----:B------:R-:W-:Y:S01]  /*2690*/  FFMA R48, R132, R158, R48 ;  /* 0x0000009e84307223 */ /* 0x000fe20000000030 */
[----:B------:R-:W-:Y:S01]  /*26a0*/  FFMA R25, R138, R133, R25 ;  /* 0x000000858a197223 */ /* 0x000fe20000000019 */
        /* <DEDUP_REMOVED lines=10> */
[C---:B0-----:R-:W-:Y:S01]  /*2750*/  FFMA R60, R132.reuse, R146, R60 ;  /* 0x00000092843c7223 */ /* 0x041fe2000000003c */
[C---:B------:R-:W-:Y:S01]  /*2760*/  FFMA R49, R133.reuse, R158, R49 ;  /* 0x0000009e85317223 */ /* 0x040fe20000000031 */
[C---:B------:R-:W-:Y:S01]  /*2770*/  FFMA R53, R133.reuse, R154, R53 ;  /* 0x0000009a85357223 */ /* 0x040fe20000000035 */
[----:B------:R0:W-:Y:S01]  /*2780*/  STL.128 [R1+0x1a0], R80 ;  /* 0x0001a05001007387 */ /* 0x0001e20000100c00 */
[C---:B-1----:R-:W-:Y:S01]  /*2790*/  FFMA R64, R132.reuse, R142, R64 ;  /* 0x0000008e84407223 */ /* 0x042fe20000000040 */
[C---:B------:R-:W-:Y:S01]  /*27a0*/  FFMA R57, R133.reuse, R150, R57 ;  /* 0x0000009685397223 */ /* 0x040fe20000000039 */
[C---:B------:R-:W-:Y:S01]  /*27b0*/  FFMA R61, R133.reuse, R146, R61 ;  /* 0x00000092853d7223 */ /* 0x040fe2000000003d */
[----:B------:R1:W-:Y:S01]  /*27c0*/  STL.128 [R1+0x1e0], R84 ;  /* 0x0001e05401007387 */ /* 0x0003e20000100c00 */
[C---:B--2---:R-:W-:Y:S01]  /*27d0*/  FFMA R68, R132.reuse, R198, R68 ;  /* 0x000000c684447223 */ /* 0x044fe20000000044 */
[C---:B------:R-:W-:Y:S01]  /*27e0*/  FFMA R65, R133.reuse, R142, R65 ;  /* 0x0000008e85417223 */ /* 0x040fe20000000041 */
[C---:B------:R-:W-:Y:S01]  /*27f0*/  FFMA R69, R133.reuse, R198, R69 ;  /* 0x000000c685457223 */ /* 0x040fe20000000045 */
[----:B------:R2:W-:Y:S01]  /*2800*/  STL.128 [R1+0x10], R92 ;  /* 0x0000105c01007387 */ /* 0x0005e20000100c00 */
[-C--:B---3--:R-:W-:Y:S01]  /*2810*/  FFMA R72, R132, R194.reuse, R72 ;  /* 0x000000c284487223 */ /* 0x088fe20000000048 */
[C---:B------:R-:W-:Y:S01]  /*2820*/  FFMA R73, R133.reuse, R194, R73 ;  /* 0x000000c285497223 */ /* 0x040fe20000000049 */
[----:B------:R-:W-:Y:S01]  /*2830*/  FFMA R26, R138, R134, R26 ;  /* 0x000000868a1a7223 */ /* 0x000fe2000000001a */
[----:B------:R3:W-:Y:S01]  /*2840*/  STL.128 [R1+0x50], R100 ;  /* 0x0000506401007387 */ /* 0x0007e20000100c00 */
[-C--:B----4-:R-:W-:Y:S01]  /*2850*/  FFMA R76, R132, R190.reuse, R76 ;  /* 0x000000be844c7223 */ /* 0x090fe2000000004c */
[C---:B------:R-:W-:Y:S01]  /*2860*/  FFMA R77, R133.reuse, R190, R77 ;  /* 0x000000be854d7223 */ /* 0x040fe2000000004d */
[----:B------:R-:W-:Y:S01]  /*2870*/  FFMA R30, R134, R178, R30 ;  /* 0x000000b2861e7223 */ /* 0x000fe2000000001e */
[----:B------:R4:W-:Y:S01]  /*2880*/  STL.128 [R1+0x90], R104 ;  /* 0x0000906801007387 */ /* 0x0009e20000100c00 */
[-C--:B0-----:R-:W-:Y:S01]  /*2890*/  FFMA R80, R132, R186.reuse, R80 ;  /* 0x000000ba84507223 */ /* 0x081fe20000000050 */
[C---:B------:R-:W-:Y:S01]  /*28a0*/  FFMA R81, R133.reuse, R186, R81 ;  /* 0x000000ba85517223 */ /* 0x040fe20000000051 */
[----:B------:R-:W-:Y:S01]  /*28b0*/  FFMA R34, R134, R174, R34 ;  /* 0x000000ae86227223 */ /* 0x000fe20000000022 */
[----:B------:R0:W-:Y:S01]  /*28c0*/  STL.128 [R1+0xd0], R108 ;  /* 0x0000d06c01007387 */ /* 0x0001e20000100c00 */
[-C--:B-1----:R-:W-:Y:S01]  /*28d0*/  FFMA R84, R132, R182.reuse, R84 ;  /* 0x000000b684547223 */ /* 0x082fe20000000054 */
        /* <DEDUP_REMOVED lines=40> */
[----:B--2---:R-:W-:Y:S01]  /*2b60*/  FFMA R92, R200, R138, R92 ;  /* 0x0000008ac85c7223 */ /* 0x004fe2000000005c */
[C---:B------:R-:W-:Y:S01]  /*2b70*/  FFMA R93, R138.reuse, R201, R93 ;  /* 0x000000c98a5d7223 */ /* 0x040fe2000000005d */
[----:B------:R2:W-:Y:S01]  /*2b80*/  STL.128 [R1+0x1b0], R16 ;  /* 0x0001b01001007387 */ /* 0x0005e20000100c00 */
[C---:B------:R-:W-:Y:S01]  /*2b90*/  FFMA R94, R138.reuse, R202, R94 ;  /* 0x000000ca8a5e7223 */ /* 0x040fe2000000005e */
[----:B------:R-:W-:Y:S01]  /*2ba0*/  FFMA R95, R138, R203, R95 ;  /* 0x000000cb8a5f7223 */ /* 0x000fe2000000005f */
[-C--:B---3--:R-:W-:Y:S01]  /*2bb0*/  FFMA R100, R200, R178.reuse, R100 ;  /* 0x000000b2c8647223 */ /* 0x088fe20000000064 */
[----:B------:R3:W-:Y:S01]  /*2bc0*/  STL.128 [R1+0x1f0], R20 ;  /* 0x0001f01401007387 */ /* 0x0007e20000100c00 */
        /* <DEDUP_REMOVED lines=11> */
[-C--:B-1----:R-:W-:Y:S01]  /*2c80*/  FFMA R112, R200, R166.reuse, R112 ;  /* 0x000000a6c8707223 */ /* 0x082fe20000000070 */
        /* <DEDUP_REMOVED lines=39> */
[-C--:B--2---:R-:W-:Y:S01]  /*2f00*/  FFMA R16, R200, R186.reuse, R16 ;  /* 0x000000bac8107223 */ /* 0x084fe20000000010 */
[-C--:B------:R-:W-:Y:S01]  /*2f10*/  FFMA R17, R201, R186.reuse, R17 ;  /* 0x000000bac9117223 */ /* 0x080fe20000000011 */
[-C--:B------:R-:W-:Y:S01]  /*2f20*/  FFMA R18, R202, R186.reuse, R18 ;  /* 0x000000baca127223 */ /* 0x080fe20000000012 */
[----:B------:R-:W-:Y:S01]  /*2f30*/  FFMA R19, R203, R186, R19 ;  /* 0x000000bacb137223 */ /* 0x000fe20000000013 */
[-C--:B---3--:R-:W-:Y:S01]  /*2f40*/  FFMA R20, R200, R182.reuse, R20 ;  /* 0x000000b6c8147223 */ /* 0x088fe20000000014 */
        /* <DEDUP_REMOVED lines=22> */
[C---:B------:R-:W-:Y:S01]  /*30b0*/  FFMA R48, R132.reuse, R159, R48 ;  /* 0x0000009f84307223 */ /* 0x040fe20000000030 */
        /* <DEDUP_REMOVED lines=23> */
[CC--:B---3--:R-:W-:Y:S01]  /*3230*/  FFMA R72, R132.reuse, R195.reuse, R72 ;  /* 0x000000c384487223 */ /* 0x0c8fe20000000048 */
[----:B------:R-:W-:Y:S01]  /*3240*/  FFMA R73, R133, R195, R73 ;  /* 0x000000c385497223 */ /* 0x000fe20000000049 */
        /* <DEDUP_REMOVED lines=51> */
[C---:B--2---:R-:W-:Y:S01]  /*3580*/  FFMA R92, R200.reuse, R139, R92 ;  /* 0x0000008bc85c7223 */ /* 0x044fe2000000005c */
[C---:B------:R-:W-:Y:S01]  /*3590*/  FFMA R93, R139.reuse, R201, R93 ;  /* 0x000000c98b5d7223 */ /* 0x040fe2000000005d */
[----:B------:R2:W-:Y:S01]  /*35a0*/  STL.128 [R1+0x1b0], R16 ;  /* 0x0001b01001007387 */ /* 0x0005e20000100c00 */
[C---:B------:R-:W-:Y:S01]  /*35b0*/  FFMA R94, R139.reuse, R202, R94 ;  /* 0x000000ca8b5e7223 */ /* 0x040fe2000000005e */
        /* <DEDUP_REMOVED lines=61> */
[----:B------:R1:W-:Y:S04]  /*3990*/  STL.128 [R1+0x1f0], R20 ;  /* 0x0001f01401007387 */ /* 0x0003e80000100c00 */
        /* <DEDUP_REMOVED lines=32> */
[----:B------:R-:W-:Y:S05]  /*3ba0*/  BRA.U UP0, `(.L_x_7) ;  /* 0xffffffd100147547 */ /* 0x000fea000b83ffff */
[----:B-1----:R-:W0:Y:S01]  /*3bb0*/  S2R R4, SR_TID.X ;  /* 0x0000000000047919 */ /* 0x002e220000002100 */
[----:B------:R-:W1:Y:S01]  /*3bc0*/  LDC.64 R2, c[0x0][0x398] ;  /* 0x0000e600ff027b82 */ /* 0x000e620000000a00 */
[----:B------:R-:W-:Y:S01]  /*3bd0*/  SHF.L.U32 R212, R212, 0x3, RZ ;  /* 0x00000003d4d47819 */ /* 0x000fe200000006ff */
[----:B------:R-:W2:Y:S03]  /*3be0*/  S2R R5, SR_CTAID.X ;  /* 0x0000000000057919 */ /* 0x000ea60000002500 */
[----:B------:R-:W-:Y:S01]  /*3bf0*/  LOP3.LUT R212, R212, 0xffff, RZ, 0xc0, !PT ;  /* 0x0000ffffd4d47812 */ /* 0x000fe200078ec0ff */
[----:B------:R-:W-:Y:S01]  /*3c00*/  HFMA2 R19, -RZ, RZ, 0, 0.03125 ;  /* 0x00002800ff137431 */ /* 0x000fe200000001ff */
[----:B------:R-:W-:Y:S01]  /*3c10*/  UMOV UR4, 0x3340 ;  /* 0x0000334000047882 */ /* 0x000fe20000000000 */
[----:B------:R-:W3:Y:S01]  /*3c20*/  LDC.64 R6, c[0x0][0x3a0] ;  /* 0x0000e800ff067b82 */ /* 0x000ee20000000a00 */
[----:B------:R-:W-:-:S07]  /*3c30*/  MOV R21, UR4 ;  /* 0x0000000400157c02 */ /* 0x000fce0008000f00 */
[----:B------:R-:W4:Y:S01]  /*3c40*/  LDC.64 R8, c[0x0][0x390] ;  /* 0x0000e400ff087b82 */ /* 0x000f220000000a00 */
[----:B0-----:R-:W-:Y:S01]  /*3c50*/  LOP3.LUT R4, R4, 0xffff, RZ, 0xc0, !PT ;  /* 0x0000ffff04047812 */ /* 0x001fe200078ec0ff */
[----:B--2---:R-:W-:-:S04]  /*3c60*/  IMAD R5, R5, 0x28, R212 ;  /* 0x0000002805057824 */ /* 0x004fc800078e02d4 */
[----:B------:R-:W-:Y:S02]  /*3c70*/  IMAD R4, R4, 0x667, RZ ;  /* 0x0000066704047824 */ /* 0x000fe400078e02ff */
[----:B-1----:R-:W-:-:S03]  /*3c80*/  IMAD.WIDE.U32 R2, R5, 0x4, R2 ;  /* 0x0000000405027825 */ /* 0x002fc600078e0002 */
[----:B------:R-:W-:Y:S02]  /*3c90*/  SHF.R.U32.HI R18, RZ, 0x10, R4 ;  /* 0x00000010ff127819 */ /* 0x000fe40000011604 */
[----:B------:R-:W5:Y:S01]  /*3ca0*/  LDG.E.CONSTANT R11, desc[UR8][R2.64] ;  /* 0x00000008020b7981 */ /* 0x000f62000c1e9900 */
[----:B------:R-:W-:-:S03]  /*3cb0*/  PRMT R4, R0, 0x3340, R0 ;  /* 0x0000334000047816 */ /* 0x000fc60000000000 */
[----:B------:R-:W5:Y:S04]  /*3cc0*/  LDG.E.CONSTANT R10, desc[UR8][R2.64+0x4] ;  /* 0x00000408020a7981 */ /* 0x000f68000c1e9900 */
[----:B------:R-:W5:Y:S04]  /*3cd0*/  LDG.E.CONSTANT R13, desc[UR8][R2.64+0x8] ;  /* 0x00000808020d7981 */ /* 0x000f68000c1e9900 */
[----:B------:R-:W5:Y:S04]  /*3ce0*/  LDG.E.CONSTANT R12, desc[UR8][R2.64+0xc] ;  /* 0x00000c08020c7981 */ /* 0x000f68000c1e9900 */
[----:B------:R-:W5:Y:S04]  /*3cf0*/  LDG.E.CONSTANT R15, desc[UR8][R2.64+0x10] ;  /* 0x00001008020f7981 */ /* 0x000f68000c1e9900 */
[----:B------:R-:W5:Y:S04]  /*3d00*/  LDG.E.CONSTANT R14, desc[UR8][R2.64+0x14] ;  /* 0x00001408020e7981 */ /* 0x000f68000c1e9900 */
[----:B------:R-:W5:Y:S04]  /*3d10*/  LDG.E.CONSTANT R17, desc[UR8][R2.64+0x18] ;  /* 0x0000180802117981 */ /* 0x000f68000c1e9900 */
[----:B------:R0:W5:Y:S01]  /*3d20*/  LDG.E.CONSTANT R16, desc[UR8][R2.64+0x1c] ;  /* 0x00001c0802107981 */ /* 0x000162000c1e9900 */
[----:B------:R-:W-:Y:S01]  /*3d30*/  UMOV UR4, URZ ;  /* 0x000000ff00047c82 */ /* 0x000fe20008000000 */
[----:B0-----:R-:W-:-:S02]  /*3d40*/  PRMT R3, R18, R21, 0xffa0 ;  /* 0x0000ffa012037416 */ /* 0x001fc40000000015 */
[----:B------:R-:W-:Y:S02]  /*3d50*/  PRMT R2, R19, 0x7610, R2 ;  /* 0x0000761013027816 */ /* 0x000fe40000000002 */
[----:B------:R-:W-:Y:S02]  /*3d60*/  PRMT R4, R3, 0x5410, R4 ;  /* 0x0000541003047816 */ /* 0x000fe40000000004 */
[----:B------:R-:W-:-:S05]  /*3d70*/  PRMT R213, R2, 0x5410, R213 ;  /* 0x0000541002d57816 */ /* 0x000fca00000000d5 */
[----:B------:R-:W-:-:S05]  /*3d80*/  IDP.2A.LO.U16.U8 R4, R213, R4, RZ ;  /* 0x00000004d5047226 */ /* 0x000fca00000010ff */
[----:B---34-:R-:W-:-:S07]  /*3d90*/  IADD3 R19, PT, PT, R5, R4, RZ ;  /* 0x0000000405137210 */ /* 0x018fce0007ffe0ff */
.L_x_8:
[----:B------:R-:W-:Y:S01]  /*3da0*/  IMAD.WIDE.U32 R2, R19, 0x4, R6 ;  /* 0x0000000413027825 */ /* 0x000fe200078e0006 */
[----:B0-----:R-:W2:Y:S04]  /*3db0*/  LDL.128 R20, [R0+-0x20] ;  /* 0xffffe00000147983 */ /* 0x001ea80000100c00 */
[----:B------:R-:W3:Y:S04]  /*3dc0*/  LDL.128 R28, [R0+-0x10] ;  /* 0xfffff000001c7983 */ /* 0x000ee80000100c00 */
[----:B------:R-:W4:Y:S04]  /*3dd0*/  LDL.128 R36, [R0] ;  /* 0x0000000000247983 */ /* 0x000f280000100c00 */
[----:B------:R0:W4:Y:S04]  /*3de0*/  LDL.128 R44, [R0+0x10] ;  /* 0x00001000002c7983 */ /* 0x0001280000100c00 */
[----:B------:R-:W4:Y:S04]  /*3df0*/  LDG.E.CONSTANT R5, desc[UR8][R2.64] ;  /* 0x0000000802057981 */ /* 0x000f28000c1e9900 */
        /* <DEDUP_REMOVED lines=14> */
[----:B------:R-:W4:Y:S01]  /*3ee0*/  LDG.E.CONSTANT R48, desc[UR8][R2.64+0x15c] ;  /* 0x00015c0802307981 */ /* 0x000f22000c1e9900 */
[----:B------:R-:W-:-:S04]  /*3ef0*/  UIADD3 UR4, UPT, UPT, UR4, 0x1, URZ ;  /* 0x0000000104047890 */ /* 0x000fc8000fffe0ff */
[----:B------:R-:W-:Y:S01]  /*3f00*/  UISETP.NE.AND UP0, UPT, UR4, 0x8, UPT ;  /* 0x000000080400788c */ /* 0x000fe2000bf05270 */
[----:B0-----:R-:W-:Y:S01]  /*3f10*/  IADD3 R0, PT, PT, R0, 0x40, RZ ;  /* 0x0000004000007810 */ /* 0x001fe20007ffe0ff */
[----:B--2--5:R-:W-:Y:S01]  /*3f20*/  FADD R20, R11, R20 ;  /* 0x000000140b147221 */ /* 0x024fe20000000000 */
[----:B------:R-:W-:Y:S01]  /*3f30*/  FADD R21, R10, R21 ;  /* 0x000000150a157221 */ /* 0x000fe20000000000 */
[----:B------:R-:W-:Y:S01]  /*3f40*/  FADD R22, R13, R22 ;  /* 0x000000160d167221 */ /* 0x000fe20000000000 */
[----:B------:R-:W-:Y:S01]  /*3f50*/  FADD R23, R12, R23 ;  /* 0x000000170c177221 */ /* 0x000fe20000000000 */
[----:B---3--:R-:W-:Y:S01]  /*3f60*/  FADD R28, R15, R28 ;  /* 0x0000001c0f1c7221 */ /* 0x008fe20000000000 */
[----:B------:R-:W-:Y:S01]  /*3f70*/  FADD R29, R14, R29 ;  /* 0x0000001d0e1d7221 */ /* 0x000fe20000000000 */
[----:B------:R-:W-:Y:S01]  /*3f80*/  FADD R30, R17, R30 ;  /* 0x0000001e111e7221 */ /* 0x000fe20000000000 */
[----:B------:R-:W-:Y:S01]  /*3f90*/  FADD R31, R16, R31 ;  /* 0x0000001f101f7221 */ /* 0x000fe20000000000 */
[----:B----4-:R-:W-:Y:S01]  /*3fa0*/  FADD R36, R11, R36 ;  /* 0x000000240b247221 */ /* 0x010fe20000000000 */
[----:B------:R-:W-:Y:S01]  /*3fb0*/  FADD R37, R10, R37 ;  /* 0x000000250a257221 */ /* 0x000fe20000000000 */
[----:B------:R-:W-:Y:S01]  /*3fc0*/  FADD R38, R13, R38 ;  /* 0x000000260d267221 */ /* 0x000fe20000000000 */
[----:B------:R-:W-:Y:S01]  /*3fd0*/  FADD R39, R12, R39 ;  /* 0x000000270c277221 */ /* 0x000fe20000000000 */
[----:B------:R-:W-:Y:S01]  /*3fe0*/  FADD R44, R15, R44 ;  /* 0x0000002c0f2c7221 */ /* 0x000fe20000000000 */
[----:B------:R-:W-:Y:S01]  /*3ff0*/  FADD R45, R14, R45 ;  /* 0x0000002d0e2d7221 */ /* 0x000fe20000000000 */
[----:B------:R-:W-:Y:S01]  /*4000*/  FADD R46, R17, R46 ;  /* 0x0000002e112e7221 */ /* 0x000fe20000000000 */
[----:B------:R-:W-:Y:S01]  /*4010*/  FADD R47, R16, R47 ;  /* 0x0000002f102f7221 */ /* 0x000fe20000000000 */
[----:B------:R-:W-:Y:S01]  /*4020*/  FADD R25, R20, R5 ;  /* 0x0000000514197221 */ /* 0x000fe20000000000 */
[----:B------:R-:W-:-:S04]  /*4030*/  IMAD.WIDE.U32 R4, R19, 0x4, R8 ;  /* 0x0000000413047825 */ /* 0x000fc800078e0008 */
        /* <DEDUP_REMOVED lines=15> */
[----:B------:R0:W-:Y:S04]  /*4130*/  STG.E desc[UR8][R4.64], R25 ;  /* 0x0000001904007986 */ /* 0x0001e8000c101908 */
        /* <DEDUP_REMOVED lines=14> */
[----:B------:R0:W-:Y:S01]  /*4220*/  STG.E desc[UR8][R4.64+0x15c], R47 ;  /* 0x00015c2f04007986 */ /* 0x0001e2000c101908 */
[----:B------:R-:W-:Y:S01]  /*4230*/  IADD3 R19, PT, PT, R19, 0x500, RZ ;  /* 0x0000050013137810 */ /* 0x000fe20007ffe0ff */
[----:B------:R-:W-:Y:S06]  /*4240*/  BRA.U UP0, `(.L_x_8) ;  /* 0xfffffff900d47547 */ /* 0x000fec000b83ffff */
[----:B------:R-:W-:Y:S05]  /*4250*/  EXIT ;  /* 0x000000000000794d */ /* 0x000fea0003800000 */
.L_x_9:
[----:B------:R-:W-:-:S00]  /*4260*/  BRA `(.L_x_9) ;  /* 0xfffffffc00fc7947 */ /* 0x000fc0000383ffff */
[----:B------:R-:W-:-:S00]  /*4270*/  NOP ;  /* 0x0000000000007918 */ /* 0x000fc00000000000 */
        /* <DEDUP_REMOVED lines=8> */
.L_x_10:


//--------------------- .nv.shared.my_kernel_kernel0 --------------------------
	.section	.nv.shared.my_kernel_kernel0,"aw",@nobits
	.sectionflags	@""
	.align	4
.nv.shared.my_kernel_kernel0:
	.zero		5760


//--------------------- .nv.shared.reserved.0     --------------------------
	.section	.nv.shared.reserved.0,"aw",@nobits
	.weak		__nv_reservedSMEM_offset_0_alias
	.size		__nv_reservedSMEM_offset_0_alias, 0, 64
	.other		__nv_reservedSMEM_offset_0_alias,@"STO_CUDA_RESERVED_SHARED STV_DEFAULT"
__nv_reservedSMEM_offset_0_alias:
	.zero		0
	.zero		64


//--------------------- .nv.constant0.my_kernel_kernel0 --------------------------
	.section	.nv.constant0.my_kernel_kernel0,"a",@progbits
	.sectionflags	@""
	.align	4
.nv.constant0.my_kernel_kernel0:
	.zero		936


//--------------------- SYMBOLS --------------------------

	.type		.nv.reservedSmem.offset0,@object
	.size		.nv.reservedSmem.offset0,0x4
	.type		.nv.reservedSmem.cap,@object
	.size		.nv.reservedSmem.cap,0x4
